	.target	sm_90a

	.elftype	@"ET_EXEC"


//--------------------- .note.nv.tkinfo           --------------------------
	.section	.note.nv.tkinfo,"",@"SHT_NOTE"
	.sectionflags	@"SHF_NOTE_NV_TKINFO"
	.tkinfo
        /*0018*/ 	.word	0x00000002
        /*0030*/ 	.string	""
        /*0030*/ 	.string	"ptxas"
        /*0030*/ 	.string	"Cuda compilation tools, release 13.0, V13.0.88"
        /*0030*/ 	.string	"Build cuda_13.0.r13.0/compiler.36424714_0"
        /*0030*/ 	.string	"-arch sm_90a -m 64 "



//--------------------- .note.nv.cuinfo           --------------------------
	.section	.note.nv.cuinfo,"",@"SHT_NOTE"
	.sectionflags	@"SHF_NOTE_NV_CUINFO"
        /*0018*/ 	.short	0x0002
        /*001a*/ 	.short	0x005a
        /*001c*/ 	.short	0x0082
	.zero		2


//--------------------- .nv.info                  --------------------------
	.section	.nv.info,"",@"SHT_CUDA_INFO"
	.align	4


	//----- nvinfo : EIATTR_REGCOUNT
	.align		4
        /*0000*/ 	.byte	0x04, 0x2f
        /*0002*/ 	.short	(.L_15 - .L_14)
	.align		4
.L_14:
        /*0004*/ 	.word	index@(_ZN7cutlass13device_kernelINS_4gemm6kernel13GemmUniversalIN4cute5tupleIJiiiiEEENS1_10collective13CollectiveMmaINS1_34MainloopSm90TmaGmmaWarpSpecializedILi4ENS5_IJNS4_1CILi2EEENSA_ILi1EEESC_EEENS1_35KernelTmaWarpSpecializedCooperativeEEENS5_IJNSA_ILi384EEENSA_ILi32EEENSA_ILi128EEEEEEaNS5_IJlSC_lEEEaSK_NS4_8TiledMMAINS4_8MMA_AtomIJNS4_4SM904GMMA26MMA_64x32x32_S32S8S8_SS_TNEEEENS4_6LayoutISD_NS5_IJSC_NSA_ILi0EEESS_EEEEENS5_IJNS4_10UnderscoreESV_SV_EEEEENS4_13SM90_TMA_LOADENS4_14ComposedLayoutINS4_7SwizzleILi3ELi4ELi3EEENS4_18smem_ptr_flag_bitsILi8EEENSR_INS5_IJNSA_ILi8EEESI_EEENS5_IJSI_SC_EEEEEEEvNS4_8identityENS4_23SM90_TMA_LOAD_MULTICASTES18_vS19_EENS_8epilogue10collective6detail29Sm90TmaWarpSpecializedAdapterINS1D_15DefaultEpilogueIaSK_SK_NS1C_6thread17LinearCombinationIaLi1EiiLNS1H_9ScaleType4KindE0ELNS_15FloatRoundStyleE2EaEENS1_15EpilogueDefaultEEEEEvvEEEEvNT_6ParamsE)
        /*0008*/ 	.word	0x000000a8


	//----- nvinfo : EIATTR_FRAME_SIZE
	.align		4
.L_15:
        /*000c*/ 	.byte	0x04, 0x11
        /*000e*/ 	.short	(.L_17 - .L_16)
	.align		4
.L_16:
        /*0010*/ 	.word	index@(_ZN7cutlass13device_kernelINS_4gemm6kernel13GemmUniversalIN4cute5tupleIJiiiiEEENS1_10collective13CollectiveMmaINS1_34MainloopSm90TmaGmmaWarpSpecializedILi4ENS5_IJNS4_1CILi2EEENSA_ILi1EEESC_EEENS1_35KernelTmaWarpSpecializedCooperativeEEENS5_IJNSA_ILi384EEENSA_ILi32EEENSA_ILi128EEEEEEaNS5_IJlSC_lEEEaSK_NS4_8TiledMMAINS4_8MMA_AtomIJNS4_4SM904GMMA26MMA_64x32x32_S32S8S8_SS_TNEEEENS4_6LayoutISD_NS5_IJSC_NSA_ILi0EEESS_EEEEENS5_IJNS4_10UnderscoreESV_SV_EEEEENS4_13SM90_TMA_LOADENS4_14ComposedLayoutINS4_7SwizzleILi3ELi4ELi3EEENS4_18smem_ptr_flag_bitsILi8EEENSR_INS5_IJNSA_ILi8EEESI_EEENS5_IJSI_SC_EEEEEEEvNS4_8identityENS4_23SM90_TMA_LOAD_MULTICASTES18_vS19_EENS_8epilogue10collective6detail29Sm90TmaWarpSpecializedAdapterINS1D_15DefaultEpilogueIaSK_SK_NS1C_6thread17LinearCombinationIaLi1EiiLNS1H_9ScaleType4KindE0ELNS_15FloatRoundStyleE2EaEENS1_15EpilogueDefaultEEEEEvvEEEEvNT_6ParamsE)
        /*0014*/ 	.word	0x00000000


	//----- nvinfo : EIATTR_MIN_STACK_SIZE
	.align		4
.L_17:
        /*0018*/ 	.byte	0x04, 0x12
        /*001a*/ 	.short	(.L_19 - .L_18)
	.align		4
.L_18:
        /*001c*/ 	.word	index@(_ZN7cutlass13device_kernelINS_4gemm6kernel13GemmUniversalIN4cute5tupleIJiiiiEEENS1_10collective13CollectiveMmaINS1_34MainloopSm90TmaGmmaWarpSpecializedILi4ENS5_IJNS4_1CILi2EEENSA_ILi1EEESC_EEENS1_35KernelTmaWarpSpecializedCooperativeEEENS5_IJNSA_ILi384EEENSA_ILi32EEENSA_ILi128EEEEEEaNS5_IJlSC_lEEEaSK_NS4_8TiledMMAINS4_8MMA_AtomIJNS4_4SM904GMMA26MMA_64x32x32_S32S8S8_SS_TNEEEENS4_6LayoutISD_NS5_IJSC_NSA_ILi0EEESS_EEEEENS5_IJNS4_10UnderscoreESV_SV_EEEEENS4_13SM90_TMA_LOADENS4_14ComposedLayoutINS4_7SwizzleILi3ELi4ELi3EEENS4_18smem_ptr_flag_bitsILi8EEENSR_INS5_IJNSA_ILi8EEESI_EEENS5_IJSI_SC_EEEEEEEvNS4_8identityENS4_23SM90_TMA_LOAD_MULTICASTES18_vS19_EENS_8epilogue10collective6detail29Sm90TmaWarpSpecializedAdapterINS1D_15DefaultEpilogueIaSK_SK_NS1C_6thread17LinearCombinationIaLi1EiiLNS1H_9ScaleType4KindE0ELNS_15FloatRoundStyleE2EaEENS1_15EpilogueDefaultEEEEEvvEEEEvNT_6ParamsE)
        /*0020*/ 	.word	0x00000000
.L_19:


//--------------------- .nv.compat                --------------------------
	.section	.nv.compat,"",@"SHT_CUDA_COMPAT_INFO"
	.align	4
        /*0000*/ 	.byte	0x02, 0x09, 0x01, 0x00, 0x02, 0x02, 0x04, 0x00, 0x02, 0x05, 0x05, 0x00, 0x03, 0x07, 0x01, 0x01
        /*0010*/ 	.byte	0x02, 0x03, 0x01, 0x00, 0x02, 0x06, 0x01, 0x00, 0x04, 0x0b, 0x08, 0x00, 0x00, 0x00, 0x00, 0x00
        /*0020*/ 	.byte	0x00, 0x00, 0x00, 0x00


//--------------------- .nv.info._ZN7cutlass13device_kernelINS_4gemm6kernel13GemmUniversalIN4cute5tupleIJiiiiEEENS1_10collective13CollectiveMmaINS1_34MainloopSm90TmaGmmaWarpSpecializedILi4ENS5_IJNS4_1CILi2EEENSA_ILi1EEESC_EEENS1_35KernelTmaWarpSpecializedCooperativeEEENS5_IJNSA_ILi384EEENSA_ILi32EEENSA_ILi128EEEEEEaNS5_IJlSC_lEEEaSK_NS4_8TiledMMAINS4_8MMA_AtomIJNS4_4SM904GMMA26MMA_64x32x32_S32S8S8_SS_TNEEEENS4_6LayoutISD_NS5_IJSC_NSA_ILi0EEESS_EEEEENS5_IJNS4_10UnderscoreESV_SV_EEEEENS4_13SM90_TMA_LOADENS4_14ComposedLayoutINS4_7SwizzleILi3ELi4ELi3EEENS4_18smem_ptr_flag_bitsILi8EEENSR_INS5_IJNSA_ILi8EEESI_EEENS5_IJSI_SC_EEEEEEEvNS4_8identityENS4_23SM90_TMA_LOAD_MULTICASTES18_vS19_EENS_8epilogue10collective6detail29Sm90TmaWarpSpecializedAdapterINS1D_15DefaultEpilogueIaSK_SK_NS1C_6thread17LinearCombinationIaLi1EiiLNS1H_9ScaleType4KindE0ELNS_15FloatRoundStyleE2EaEENS1_15EpilogueDefaultEEEEEvvEEEEvNT_6ParamsE --------------------------
	.section	.nv.info._ZN7cutlass13device_kernelINS_4gemm6kernel13GemmUniversalIN4cute5tupleIJiiiiEEENS1_10collective13CollectiveMmaINS1_34MainloopSm90TmaGmmaWarpSpecializedILi4ENS5_IJNS4_1CILi2EEENSA_ILi1EEESC_EEENS1_35KernelTmaWarpSpecializedCooperativeEEENS5_IJNSA_ILi384EEENSA_ILi32EEENSA_ILi128EEEEEEaNS5_IJlSC_lEEEaSK_NS4_8TiledMMAINS4_8MMA_AtomIJNS4_4SM904GMMA26MMA_64x32x32_S32S8S8_SS_TNEEEENS4_6LayoutISD_NS5_IJSC_NSA_ILi0EEESS_EEEEENS5_IJNS4_10UnderscoreESV_SV_EEEEENS4_13SM90_TMA_LOADENS4_14ComposedLayoutINS4_7SwizzleILi3ELi4ELi3EEENS4_18smem_ptr_flag_bitsILi8EEENSR_INS5_IJNSA_ILi8EEESI_EEENS5_IJSI_SC_EEEEEEEvNS4_8identityENS4_23SM90_TMA_LOAD_MULTICASTES18_vS19_EENS_8epilogue10collective6detail29Sm90TmaWarpSpecializedAdapterINS1D_15DefaultEpilogueIaSK_SK_NS1C_6thread17LinearCombinationIaLi1EiiLNS1H_9ScaleType4KindE0ELNS_15FloatRoundStyleE2EaEENS1_15EpilogueDefaultEEEEEvvEEEEvNT_6ParamsE,"",@"SHT_CUDA_INFO"
	.sectionflags	@""
	.align	4


	//----- nvinfo : EIATTR_CUDA_API_VERSION
	.align		4
        /*0000*/ 	.byte	0x04, 0x37
        /*0002*/ 	.short	(.L_21 - .L_20)
.L_20:
        /*0004*/ 	.word	0x00000082


	//----- nvinfo : EIATTR_KPARAM_INFO
	.align		4
.L_21:
        /*0008*/ 	.byte	0x04, 0x17
        /*000a*/ 	.short	(.L_23 - .L_22)
.L_22:
        /*000c*/ 	.word	0x00000000
        /*0010*/ 	.short	0x0000
        /*0012*/ 	.short	0x0070
        /*0014*/ 	.byte	0x00, 0xf0, 0x01, 0x10


	//----- nvinfo : EIATTR_SPARSE_MMA_MASK
	.align		4
.L_23:
        /*0018*/ 	.byte	0x03, 0x50
        /*001a*/ 	.short	0x0000


	//----- nvinfo : EIATTR_MAXREG_COUNT
	.align		4
        /*001c*/ 	.byte	0x03, 0x1b
        /*001e*/ 	.short	0x00a8


	//----- nvinfo : EIATTR_NUM_BARRIERS
	.align		4
        /*0020*/ 	.byte	0x02, 0x4c
        /*0022*/ 	.byte	0x01
	.zero		1


	//----- nvinfo : EIATTR_EXTERNS
	.align		4
        /*0024*/ 	.byte	0x04, 0x0f
        /*0026*/ 	.short	(.L_25 - .L_24)


	//   ....[0]....
	.align		4
.L_24:
        /*0028*/ 	.word	index@(__assertfail)


	//----- nvinfo : EIATTR_MERCURY_ISA_VERSION
	.align		4
.L_25:
        /*002c*/ 	.byte	0x03, 0x5f
        /*002e*/ 	.short	0x0101


	//----- nvinfo : EIATTR_INT_WARP_WIDE_INSTR_OFFSETS
	.align		4
        /*0030*/ 	.byte	0x04, 0x31
        /*0032*/ 	.short	(.L_27 - .L_26)


	//   ....[0]....
.L_26:
        /*0034*/ 	.word	0x00000490


	//   ....[1]....
        /*0038*/ 	.word	0x000004c0


	//   ....[2]....
        /*003c*/ 	.word	0x00000680


	//   ....[3]....
        /*0040*/ 	.word	0x00002520


	//----- nvinfo : EIATTR_COOP_GROUP_MASK_REGIDS
	.align		4
.L_27:
        /*0044*/ 	.byte	0x04, 0x29
        /*0046*/ 	.short	(.L_29 - .L_28)


	//   ....[0]....
.L_28:
        /*0048*/ 	.word	0xffffffff


	//   ....[1]....
        /*004c*/ 	.word	0xffffffff


	//   ....[2]....
        /*0050*/ 	.word	0xffffffff


	//   ....[3]....
        /*0054*/ 	.word	0xffffffff


	//   ....[4]....
        /*0058*/ 	.word	0xffffffff


	//   ....[5]....
        /*005c*/ 	.word	0xffffffff


	//----- nvinfo : EIATTR_COOP_GROUP_INSTR_OFFSETS
	.align		4
.L_29:
        /*0060*/ 	.byte	0x04, 0x28
        /*0062*/ 	.short	(.L_31 - .L_30)


	//   ....[0]....
.L_30:
        /*0064*/ 	.word	0x00000060


	//   ....[1]....
        /*0068*/ 	.word	0x00000070


	//   ....[2]....
        /*006c*/ 	.word	0x00000130


	//   ....[3]....
        /*0070*/ 	.word	0x000002d0


	//   ....[4]....
        /*0074*/ 	.word	0x00000800


	//   ....[5]....
        /*0078*/ 	.word	0x00001490


	//----- nvinfo : EIATTR_REG_RECONFIG
	.align		4
.L_31:
        /*007c*/ 	.byte	0x01, 0x54
	.zero		2


	//----- nvinfo : EIATTR_SYSCALL_OFFSETS
	.align		4
        /*0080*/ 	.byte	0x04, 0x46
        /*0082*/ 	.short	(.L_33 - .L_32)


	//   ....[0]....
.L_32:
        /*0084*/ 	.word	0x00001680


	//----- nvinfo : EIATTR_MBARRIER_INSTR_OFFSETS
	.align		4
.L_33:
        /*0088*/ 	.byte	0x04, 0x39
        /*008a*/ 	.short	(.L_35 - .L_34)


	//   ....[0]....
.L_34:
        /*008c*/ 	.word	0x00000230
        /*0090*/ 	.word	0x000000ff
        /*0094*/ 	.word	0x00000000
        /*0098*/ 	.short	0x0100
        /*009a*/ 	.byte	0x08
	.zero		1


	//   ....[1]....
        /*009c*/ 	.word	0x00000240
        /*00a0*/ 	.word	0x000000ff
        /*00a4*/ 	.word	0x00000020
        /*00a8*/ 	.short	0x0100
        /*00aa*/ 	.byte	0x08
	.zero		1


	//   ....[2]....
        /*00ac*/ 	.word	0x00000250
        /*00b0*/ 	.word	0x000000ff
        /*00b4*/ 	.word	0x00000008
        /*00b8*/ 	.short	0x0100
        /*00ba*/ 	.byte	0x08
	.zero		1


	//   ....[3]....
        /*00bc*/ 	.word	0x00000260
        /*00c0*/ 	.word	0x000000ff
        /*00c4*/ 	.word	0x00000028
        /*00c8*/ 	.short	0x0100
        /*00ca*/ 	.byte	0x08
	.zero		1


	//   ....[4]....
        /*00cc*/ 	.word	0x00000270
        /*00d0*/ 	.word	0x000000ff
        /*00d4*/ 	.word	0x00000010
        /*00d8*/ 	.short	0x0100
        /*00da*/ 	.byte	0x08
	.zero		1


	//   ....[5]....
        /*00dc*/ 	.word	0x00000280
        /*00e0*/ 	.word	0x000000ff
        /*00e4*/ 	.word	0x00000030
        /*00e8*/ 	.short	0x0100
        /*00ea*/ 	.byte	0x08
	.zero		1


	//   ....[6]....
        /*00ec*/ 	.word	0x00000290
        /*00f0*/ 	.word	0x000000ff
        /*00f4*/ 	.word	0x00000018
        /*00f8*/ 	.short	0x0100
        /*00fa*/ 	.byte	0x08
	.zero		1


	//   ....[7]....
        /*00fc*/ 	.word	0x000002a0
        /*0100*/ 	.word	0x000000ff
        /*0104*/ 	.word	0x00000038
        /*0108*/ 	.short	0x0100
        /*010a*/ 	.byte	0x08
	.zero		1


	//   ....[8]....
        /*010c*/ 	.word	0x00000720
        /*0110*/ 	.word	0x000000ff
        /*0114*/ 	.word	0x00000050
        /*0118*/ 	.short	0x0100
        /*011a*/ 	.byte	0x06
	.zero		1


	//   ....[9]....
        /*011c*/ 	.word	0x000007a0
        /*0120*/ 	.word	0x000000ff
        /*0124*/ 	.word	0x00000058
        /*0128*/ 	.short	0x0100
        /*012a*/ 	.byte	0x06
	.zero		1


	//   ....[10]....
        /*012c*/ 	.word	0x00001750
        /*0130*/ 	.word	0x00000003
        /*0134*/ 	.word	0x00000000
        /*0138*/ 	.short	0x010a
        /*013a*/ 	.byte	0x3f
	.zero		1


	//   ....[11]....
        /*013c*/ 	.word	0x000017b0
        /*0140*/ 	.word	0x00000003
        /*0144*/ 	.word	0x00000000
        /*0148*/ 	.short	0x010a
        /*014a*/ 	.byte	0x3f
	.zero		1


	//   ....[12]....
        /*014c*/ 	.word	0x00001e30
        /*0150*/ 	.word	0x00000005
        /*0154*/ 	.word	0x00000000
        /*0158*/ 	.short	0x010a
        /*015a*/ 	.byte	0x3f
	.zero		1


	//   ....[13]....
        /*015c*/ 	.word	0x00001e70
        /*0160*/ 	.word	0x00000005
        /*0164*/ 	.word	0x00000000
        /*0168*/ 	.short	0x010a
        /*016a*/ 	.byte	0x3f
	.zero		1


	//   ....[14]....
        /*016c*/ 	.word	0x000023d0
        /*0170*/ 	.word	0x00000004
        /*0174*/ 	.word	0x00000000
        /*0178*/ 	.short	0x0101
        /*017a*/ 	.byte	0x3f
	.zero		1


	//   ....[15]....
        /*017c*/ 	.word	0x00002590
        /*0180*/ 	.word	0x00000000
        /*0184*/ 	.word	0x00000000
        /*0188*/ 	.short	0x0101
        /*018a*/ 	.byte	0x3f
	.zero		1


	//   ....[16]....
        /*018c*/ 	.word	0x00005f70
        /*0190*/ 	.word	0x00000017
        /*0194*/ 	.word	0x00000020
        /*0198*/ 	.short	0x010a
        /*019a*/ 	.byte	0x3f
	.zero		1


	//   ....[17]....
        /*019c*/ 	.word	0x00006330
        /*01a0*/ 	.word	0x00000005
        /*01a4*/ 	.word	0x00000058
        /*01a8*/ 	.short	0x0101
        /*01aa*/ 	.byte	0x3f
	.zero		1


	//   ....[18]....
        /*01ac*/ 	.word	0x00006a50
        /*01b0*/ 	.word	0x00000007
        /*01b4*/ 	.word	0x00000000
        /*01b8*/ 	.short	0x010a
        /*01ba*/ 	.byte	0x3f
	.zero		1


	//   ....[19]....
        /*01bc*/ 	.word	0x00006ad0
        /*01c0*/ 	.word	0x00000006
        /*01c4*/ 	.word	0x00000000
        /*01c8*/ 	.short	0x010a
        /*01ca*/ 	.byte	0x3f
	.zero		1


	//   ....[20]....
        /*01cc*/ 	.word	0x00006b60
        /*01d0*/ 	.word	0x00000007
        /*01d4*/ 	.word	0x00000000
        /*01d8*/ 	.short	0x010a
        /*01da*/ 	.byte	0x3f
	.zero		1


	//   ....[21]....
        /*01dc*/ 	.word	0x00006bf0
        /*01e0*/ 	.word	0x00000005
        /*01e4*/ 	.word	0x00000000
        /*01e8*/ 	.short	0x010a
        /*01ea*/ 	.byte	0x3f
	.zero		1


	//   ....[22]....
        /*01ec*/ 	.word	0x00006c50
        /*01f0*/ 	.word	0x00000003
        /*01f4*/ 	.word	0x00000000
        /*01f8*/ 	.short	0x010a
        /*01fa*/ 	.byte	0x3f
	.zero		1


	//   ....[23]....
        /*01fc*/ 	.word	0x00006ca0
        /*0200*/ 	.word	0x00000005
        /*0204*/ 	.word	0x00000000
        /*0208*/ 	.short	0x010a
        /*020a*/ 	.byte	0x3f
	.zero		1


	//   ....[24]....
        /*020c*/ 	.word	0x00006d70
        /*0210*/ 	.word	0x00000017
        /*0214*/ 	.word	0x00000020
        /*0218*/ 	.short	0x010a
        /*021a*/ 	.byte	0x3f
	.zero		1


	//   ....[25]....
        /*021c*/ 	.word	0x00006e40
        /*0220*/ 	.word	0x00000007
        /*0224*/ 	.word	0x00000000
        /*0228*/ 	.short	0x010a
        /*022a*/ 	.byte	0x3f
	.zero		1


	//   ....[26]....
        /*022c*/ 	.word	0x00006e90
        /*0230*/ 	.word	0x00000006
        /*0234*/ 	.word	0x00000000
        /*0238*/ 	.short	0x010a
        /*023a*/ 	.byte	0x3f
	.zero		1


	//   ....[27]....
        /*023c*/ 	.word	0x00006ee0
        /*0240*/ 	.word	0x00000007
        /*0244*/ 	.word	0x00000000
        /*0248*/ 	.short	0x010a
        /*024a*/ 	.byte	0x3f
	.zero		1


	//----- nvinfo : EIATTR_NUM_MBARRIERS
	.align		4
.L_35:
        /*024c*/ 	.byte	0x03, 0x38
        /*024e*/ 	.short	0x000a


	//----- nvinfo : EIATTR_EXIT_INSTR_OFFSETS
	.align		4
        /*0250*/ 	.byte	0x04, 0x1c
        /*0252*/ 	.short	(.L_37 - .L_36)


	//   ....[0]....
.L_36:
        /*0254*/ 	.word	0x000009d0


	//   ....[1]....
        /*0258*/ 	.word	0x000011e0


	//   ....[2]....
        /*025c*/ 	.word	0x000056e0


	//   ....[3]....
        /*0260*/ 	.word	0x00005c40


	//   ....[4]....
        /*0264*/ 	.word	0x00006c40


	//----- nvinfo : EIATTR_MAX_THREADS
	.align		4
.L_37:
        /*0268*/ 	.byte	0x04, 0x05
        /*026a*/ 	.short	(.L_39 - .L_38)
.L_38:
        /*026c*/ 	.word	0x00000180
        /*0270*/ 	.word	0x00000001
        /*0274*/ 	.word	0x00000001


	//----- nvinfo : EIATTR_CRS_STACK_SIZE
	.align		4
.L_39:
        /*0278*/ 	.byte	0x04, 0x1e
        /*027a*/ 	.short	(.L_41 - .L_40)
.L_40:
        /*027c*/ 	.word	0x00000000


	//----- nvinfo : EIATTR_CBANK_PARAM_SIZE
	.align		4
.L_41:
        /*0280*/ 	.byte	0x03, 0x19
        /*0282*/ 	.short	0x0470


	//----- nvinfo : EIATTR_PARAM_CBANK
	.align		4
        /*0284*/ 	.byte	0x04, 0x0a
        /*0286*/ 	.short	(.L_43 - .L_42)
	.align		4
.L_42:
        /*0288*/ 	.word	index@(.nv.constant0._ZN7cutlass13device_kernelINS_4gemm6kernel13GemmUniversalIN4cute5tupleIJiiiiEEENS1_10collective13CollectiveMmaINS1_34MainloopSm90TmaGmmaWarpSpecializedILi4ENS5_IJNS4_1CILi2EEENSA_ILi1EEESC_EEENS1_35KernelTmaWarpSpecializedCooperativeEEENS5_IJNSA_ILi384EEENSA_ILi32EEENSA_ILi128EEEEEEaNS5_IJlSC_lEEEaSK_NS4_8TiledMMAINS4_8MMA_AtomIJNS4_4SM904GMMA26MMA_64x32x32_S32S8S8_SS_TNEEEENS4_6LayoutISD_NS5_IJSC_NSA_ILi0EEESS_EEEEENS5_IJNS4_10UnderscoreESV_SV_EEEEENS4_13SM90_TMA_LOADENS4_14ComposedLayoutINS4_7SwizzleILi3ELi4ELi3EEENS4_18smem_ptr_flag_bitsILi8EEENSR_INS5_IJNSA_ILi8EEESI_EEENS5_IJSI_SC_EEEEEEEvNS4_8identityENS4_23SM90_TMA_LOAD_MULTICASTES18_vS19_EENS_8epilogue10collective6detail29Sm90TmaWarpSpecializedAdapterINS1D_15DefaultEpilogueIaSK_SK_NS1C_6thread17LinearCombinationIaLi1EiiLNS1H_9ScaleType4KindE0ELNS_15FloatRoundStyleE2EaEENS1_15EpilogueDefaultEEEEEvvEEEEvNT_6ParamsE)
        /*028c*/ 	.short	0x0210
        /*028e*/ 	.short	0x0470


	//----- nvinfo : EIATTR_SW_WAR
	.align		4
.L_43:
        /*0290*/ 	.byte	0x04, 0x36
        /*0292*/ 	.short	(.L_45 - .L_44)
.L_44:
        /*0294*/ 	.word	0x00000008
.L_45:


//--------------------- .nv.callgraph             --------------------------
	.section	.nv.callgraph,"",@"SHT_CUDA_CALLGRAPH"
	.align	4
	.sectionentsize	8
	.align		4
        /*0000*/ 	.word	0x00000000
	.align		4
        /*0004*/ 	.word	0xffffffff
	.align		4
        /*0008*/ 	.word	index@(_ZN7cutlass13device_kernelINS_4gemm6kernel13GemmUniversalIN4cute5tupleIJiiiiEEENS1_10collective13CollectiveMmaINS1_34MainloopSm90TmaGmmaWarpSpecializedILi4ENS5_IJNS4_1CILi2EEENSA_ILi1EEESC_EEENS1_35KernelTmaWarpSpecializedCooperativeEEENS5_IJNSA_ILi384EEENSA_ILi32EEENSA_ILi128EEEEEEaNS5_IJlSC_lEEEaSK_NS4_8TiledMMAINS4_8MMA_AtomIJNS4_4SM904GMMA26MMA_64x32x32_S32S8S8_SS_TNEEEENS4_6LayoutISD_NS5_IJSC_NSA_ILi0EEESS_EEEEENS5_IJNS4_10UnderscoreESV_SV_EEEEENS4_13SM90_TMA_LOADENS4_14ComposedLayoutINS4_7SwizzleILi3ELi4ELi3EEENS4_18smem_ptr_flag_bitsILi8EEENSR_INS5_IJNSA_ILi8EEESI_EEENS5_IJSI_SC_EEEEEEEvNS4_8identityENS4_23SM90_TMA_LOAD_MULTICASTES18_vS19_EENS_8epilogue10collective6detail29Sm90TmaWarpSpecializedAdapterINS1D_15DefaultEpilogueIaSK_SK_NS1C_6thread17LinearCombinationIaLi1EiiLNS1H_9ScaleType4KindE0ELNS_15FloatRoundStyleE2EaEENS1_15EpilogueDefaultEEEEEvvEEEEvNT_6ParamsE)
	.align		4
        /*000c*/ 	.word	index@(__assertfail)
	.align		4
        /*0010*/ 	.word	0x00000000
	.align		4
        /*0014*/ 	.word	0xfffffffe
	.align		4
        /*0018*/ 	.word	0x00000000
	.align		4
        /*001c*/ 	.word	0xfffffffd
	.align		4
        /*0020*/ 	.word	0x00000000
	.align		4
        /*0024*/ 	.word	0xfffffffc


//--------------------- .nv.constant4             --------------------------
	.section	.nv.constant4,"a",@progbits
	.align	8
	.align		8
.nv.constant4:
        /*0000*/ 	.dword	__assertfail
	.align		8
        /*0008*/ 	.dword	__unnamed_1
	.align		8
        /*0010*/ 	.dword	_ZN39_INTERNAL_ba21b0e2_4_k_cu_c96843cb_64364cuda3std3__45__cpo5beginE
	.align		8
        /*0018*/ 	.dword	_ZN39_INTERNAL_ba21b0e2_4_k_cu_c96843cb_64364cuda3std3__45__cpo3endE
	.align		8
        /*0020*/ 	.dword	_ZN39_INTERNAL_ba21b0e2_4_k_cu_c96843cb_64364cuda3std3__45__cpo6cbeginE
	.align		8
        /*0028*/ 	.dword	_ZN39_INTERNAL_ba21b0e2_4_k_cu_c96843cb_64364cuda3std3__45__cpo4cendE
	.align		8
        /*0030*/ 	.dword	_ZN39_INTERNAL_ba21b0e2_4_k_cu_c96843cb_64364cuda3std3__441_GLOBAL__N__ba21b0e2_4_k_cu_c96843cb_64366ignoreE
	.align		8
        /*0038*/ 	.dword	_ZN39_INTERNAL_ba21b0e2_4_k_cu_c96843cb_64364cuda3std3__419piecewise_constructE
	.align		8
        /*0040*/ 	.dword	_ZN39_INTERNAL_ba21b0e2_4_k_cu_c96843cb_64364cuda3std3__48in_placeE
	.align		8
        /*0048*/ 	.dword	_ZN39_INTERNAL_ba21b0e2_4_k_cu_c96843cb_64364cuda3std6ranges3__45__cpo4swapE
	.align		8
        /*0050*/ 	.dword	_ZN39_INTERNAL_ba21b0e2_4_k_cu_c96843cb_64364cuda3std6ranges3__45__cpo9iter_moveE
	.align		8
        /*0058*/ 	.dword	_ZN39_INTERNAL_ba21b0e2_4_k_cu_c96843cb_64364cute7productE
	.align		8
        /*0060*/ 	.dword	_ZN39_INTERNAL_ba21b0e2_4_k_cu_c96843cb_64364cute1_E
	.align		8
        /*0068*/ 	.dword	$str$22
	.align		8
        /*0070*/ 	.dword	$str$23


//--------------------- .text._ZN7cutlass13device_kernelINS_4gemm6kernel13GemmUniversalIN4cute5tupleIJiiiiEEENS1_10collective13CollectiveMmaINS1_34MainloopSm90TmaGmmaWarpSpecializedILi4ENS5_IJNS4_1CILi2EEENSA_ILi1EEESC_EEENS1_35KernelTmaWarpSpecializedCooperativeEEENS5_IJNSA_ILi384EEENSA_ILi32EEENSA_ILi128EEEEEEaNS5_IJlSC_lEEEaSK_NS4_8TiledMMAINS4_8MMA_AtomIJNS4_4SM904GMMA26MMA_64x32x32_S32S8S8_SS_TNEEEENS4_6LayoutISD_NS5_IJSC_NSA_ILi0EEESS_EEEEENS5_IJNS4_10UnderscoreESV_SV_EEEEENS4_13SM90_TMA_LOADENS4_14ComposedLayoutINS4_7SwizzleILi3ELi4ELi3EEENS4_18smem_ptr_flag_bitsILi8EEENSR_INS5_IJNSA_ILi8EEESI_EEENS5_IJSI_SC_EEEEEEEvNS4_8identityENS4_23SM90_TMA_LOAD_MULTICASTES18_vS19_EENS_8epilogue10collective6detail29Sm90TmaWarpSpecializedAdapterINS1D_15DefaultEpilogueIaSK_SK_NS1C_6thread17LinearCombinationIaLi1EiiLNS1H_9ScaleType4KindE0ELNS_15FloatRoundStyleE2EaEENS1_15EpilogueDefaultEEEEEvvEEEEvNT_6ParamsE --------------------------
	.section	.text._ZN7cutlass13device_kernelINS_4gemm6kernel13GemmUniversalIN4cute5tupleIJiiiiEEENS1_10collective13CollectiveMmaINS1_34MainloopSm90TmaGmmaWarpSpecializedILi4ENS5_IJNS4_1CILi2EEENSA_ILi1EEESC_EEENS1_35KernelTmaWarpSpecializedCooperativeEEENS5_IJNSA_ILi384EEENSA_ILi32EEENSA_ILi128EEEEEEaNS5_IJlSC_lEEEaSK_NS4_8TiledMMAINS4_8MMA_AtomIJNS4_4SM904GMMA26MMA_64x32x32_S32S8S8_SS_TNEEEENS4_6LayoutISD_NS5_IJSC_NSA_ILi0EEESS_EEEEENS5_IJNS4_10UnderscoreESV_SV_EEEEENS4_13SM90_TMA_LOADENS4_14ComposedLayoutINS4_7SwizzleILi3ELi4ELi3EEENS4_18smem_ptr_flag_bitsILi8EEENSR_INS5_IJNSA_ILi8EEESI_EEENS5_IJSI_SC_EEEEEEEvNS4_8identityENS4_23SM90_TMA_LOAD_MULTICASTES18_vS19_EENS_8epilogue10collective6detail29Sm90TmaWarpSpecializedAdapterINS1D_15DefaultEpilogueIaSK_SK_NS1C_6thread17LinearCombinationIaLi1EiiLNS1H_9ScaleType4KindE0ELNS_15FloatRoundStyleE2EaEENS1_15EpilogueDefaultEEEEEvvEEEEvNT_6ParamsE,"ax",@progbits
	.align	128
.text._ZN7cutlass13device_kernelINS_4gemm6kernel13GemmUniversalIN4cute5tupleIJiiiiEEENS1_10collective13CollectiveMmaINS1_34MainloopSm90TmaGmmaWarpSpecializedILi4ENS5_IJNS4_1CILi2EEENSA_ILi1EEESC_EEENS1_35KernelTmaWarpSpecializedCooperativeEEENS5_IJNSA_ILi384EEENSA_ILi32EEENSA_ILi128EEEEEEaNS5_IJlSC_lEEEaSK_NS4_8TiledMMAINS4_8MMA_AtomIJNS4_4SM904GMMA26MMA_64x32x32_S32S8S8_SS_TNEEEENS4_6LayoutISD_NS5_IJSC_NSA_ILi0EEESS_EEEEENS5_IJNS4_10UnderscoreESV_SV_EEEEENS4_13SM90_TMA_LOADENS4_14ComposedLayoutINS4_7SwizzleILi3ELi4ELi3EEENS4_18smem_ptr_flag_bitsILi8EEENSR_INS5_IJNSA_ILi8EEESI_EEENS5_IJSI_SC_EEEEEEEvNS4_8identityENS4_23SM90_TMA_LOAD_MULTICASTES18_vS19_EENS_8epilogue10collective6detail29Sm90TmaWarpSpecializedAdapterINS1D_15DefaultEpilogueIaSK_SK_NS1C_6thread17LinearCombinationIaLi1EiiLNS1H_9ScaleType4KindE0ELNS_15FloatRoundStyleE2EaEENS1_15EpilogueDefaultEEEEEvvEEEEvNT_6ParamsE:
        .type           _ZN7cutlass13device_kernelINS_4gemm6kernel13GemmUniversalIN4cute5tupleIJiiiiEEENS1_10collective13CollectiveMmaINS1_34MainloopSm90TmaGmmaWarpSpecializedILi4ENS5_IJNS4_1CILi2EEENSA_ILi1EEESC_EEENS1_35KernelTmaWarpSpecializedCooperativeEEENS5_IJNSA_ILi384EEENSA_ILi32EEENSA_ILi128EEEEEEaNS5_IJlSC_lEEEaSK_NS4_8TiledMMAINS4_8MMA_AtomIJNS4_4SM904GMMA26MMA_64x32x32_S32S8S8_SS_TNEEEENS4_6LayoutISD_NS5_IJSC_NSA_ILi0EEESS_EEEEENS5_IJNS4_10UnderscoreESV_SV_EEEEENS4_13SM90_TMA_LOADENS4_14ComposedLayoutINS4_7SwizzleILi3ELi4ELi3EEENS4_18smem_ptr_flag_bitsILi8EEENSR_INS5_IJNSA_ILi8EEESI_EEENS5_IJSI_SC_EEEEEEEvNS4_8identityENS4_23SM90_TMA_LOAD_MULTICASTES18_vS19_EENS_8epilogue10collective6detail29Sm90TmaWarpSpecializedAdapterINS1D_15DefaultEpilogueIaSK_SK_NS1C_6thread17LinearCombinationIaLi1EiiLNS1H_9ScaleType4KindE0ELNS_15FloatRoundStyleE2EaEENS1_15EpilogueDefaultEEEEEvvEEEEvNT_6ParamsE,@function
        .size           _ZN7cutlass13device_kernelINS_4gemm6kernel13GemmUniversalIN4cute5tupleIJiiiiEEENS1_10collective13CollectiveMmaINS1_34MainloopSm90TmaGmmaWarpSpecializedILi4ENS5_IJNS4_1CILi2EEENSA_ILi1EEESC_EEENS1_35KernelTmaWarpSpecializedCooperativeEEENS5_IJNSA_ILi384EEENSA_ILi32EEENSA_ILi128EEEEEEaNS5_IJlSC_lEEEaSK_NS4_8TiledMMAINS4_8MMA_AtomIJNS4_4SM904GMMA26MMA_64x32x32_S32S8S8_SS_TNEEEENS4_6LayoutISD_NS5_IJSC_NSA_ILi0EEESS_EEEEENS5_IJNS4_10UnderscoreESV_SV_EEEEENS4_13SM90_TMA_LOADENS4_14ComposedLayoutINS4_7SwizzleILi3ELi4ELi3EEENS4_18smem_ptr_flag_bitsILi8EEENSR_INS5_IJNSA_ILi8EEESI_EEENS5_IJSI_SC_EEEEEEEvNS4_8identityENS4_23SM90_TMA_LOAD_MULTICASTES18_vS19_EENS_8epilogue10collective6detail29Sm90TmaWarpSpecializedAdapterINS1D_15DefaultEpilogueIaSK_SK_NS1C_6thread17LinearCombinationIaLi1EiiLNS1H_9ScaleType4KindE0ELNS_15FloatRoundStyleE2EaEENS1_15EpilogueDefaultEEEEEvvEEEEvNT_6ParamsE,(.L_x_87 - _ZN7cutlass13device_kernelINS_4gemm6kernel13GemmUniversalIN4cute5tupleIJiiiiEEENS1_10collective13CollectiveMmaINS1_34MainloopSm90TmaGmmaWarpSpecializedILi4ENS5_IJNS4_1CILi2EEENSA_ILi1EEESC_EEENS1_35KernelTmaWarpSpecializedCooperativeEEENS5_IJNSA_ILi384EEENSA_ILi32EEENSA_ILi128EEEEEEaNS5_IJlSC_lEEEaSK_NS4_8TiledMMAINS4_8MMA_AtomIJNS4_4SM904GMMA26MMA_64x32x32_S32S8S8_SS_TNEEEENS4_6LayoutISD_NS5_IJSC_NSA_ILi0EEESS_EEEEENS5_IJNS4_10UnderscoreESV_SV_EEEEENS4_13SM90_TMA_LOADENS4_14ComposedLayoutINS4_7SwizzleILi3ELi4ELi3EEENS4_18smem_ptr_flag_bitsILi8EEENSR_INS5_IJNSA_ILi8EEESI_EEENS5_IJSI_SC_EEEEEEEvNS4_8identityENS4_23SM90_TMA_LOAD_MULTICASTES18_vS19_EENS_8epilogue10collective6detail29Sm90TmaWarpSpecializedAdapterINS1D_15DefaultEpilogueIaSK_SK_NS1C_6thread17LinearCombinationIaLi1EiiLNS1H_9ScaleType4KindE0ELNS_15FloatRoundStyleE2EaEENS1_15EpilogueDefaultEEEEEvvEEEEvNT_6ParamsE)
        .other          _ZN7cutlass13device_kernelINS_4gemm6kernel13GemmUniversalIN4cute5tupleIJiiiiEEENS1_10collective13CollectiveMmaINS1_34MainloopSm90TmaGmmaWarpSpecializedILi4ENS5_IJNS4_1CILi2EEENSA_ILi1EEESC_EEENS1_35KernelTmaWarpSpecializedCooperativeEEENS5_IJNSA_ILi384EEENSA_ILi32EEENSA_ILi128EEEEEEaNS5_IJlSC_lEEEaSK_NS4_8TiledMMAINS4_8MMA_AtomIJNS4_4SM904GMMA26MMA_64x32x32_S32S8S8_SS_TNEEEENS4_6LayoutISD_NS5_IJSC_NSA_ILi0EEESS_EEEEENS5_IJNS4_10UnderscoreESV_SV_EEEEENS4_13SM90_TMA_LOADENS4_14ComposedLayoutINS4_7SwizzleILi3ELi4ELi3EEENS4_18smem_ptr_flag_bitsILi8EEENSR_INS5_IJNSA_ILi8EEESI_EEENS5_IJSI_SC_EEEEEEEvNS4_8identityENS4_23SM90_TMA_LOAD_MULTICASTES18_vS19_EENS_8epilogue10collective6detail29Sm90TmaWarpSpecializedAdapterINS1D_15DefaultEpilogueIaSK_SK_NS1C_6thread17LinearCombinationIaLi1EiiLNS1H_9ScaleType4KindE0ELNS_15FloatRoundStyleE2EaEENS1_15EpilogueDefaultEEEEEvvEEEEvNT_6ParamsE,@"STO_CUDA_ENTRY STV_DEFAULT"
_ZN7cutlass13device_kernelINS_4gemm6kernel13GemmUniversalIN4cute5tupleIJiiiiEEENS1_10collective13CollectiveMmaINS1_34MainloopSm90TmaGmmaWarpSpecializedILi4ENS5_IJNS4_1CILi2EEENSA_ILi1EEESC_EEENS1_35KernelTmaWarpSpecializedCooperativeEEENS5_IJNSA_ILi384EEENSA_ILi32EEENSA_ILi128EEEEEEaNS5_IJlSC_lEEEaSK_NS4_8TiledMMAINS4_8MMA_AtomIJNS4_4SM904GMMA26MMA_64x32x32_S32S8S8_SS_TNEEEENS4_6LayoutISD_NS5_IJSC_NSA_ILi0EEESS_EEEEENS5_IJNS4_10UnderscoreESV_SV_EEEEENS4_13SM90_TMA_LOADENS4_14ComposedLayoutINS4_7SwizzleILi3ELi4ELi3EEENS4_18smem_ptr_flag_bitsILi8EEENSR_INS5_IJNSA_ILi8EEESI_EEENS5_IJSI_SC_EEEEEEEvNS4_8identityENS4_23SM90_TMA_LOAD_MULTICASTES18_vS19_EENS_8epilogue10collective6detail29Sm90TmaWarpSpecializedAdapterINS1D_15DefaultEpilogueIaSK_SK_NS1C_6thread17LinearCombinationIaLi1EiiLNS1H_9ScaleType4KindE0ELNS_15FloatRoundStyleE2EaEENS1_15EpilogueDefaultEEEEEvvEEEEvNT_6ParamsE:
[----:B------:R-:W0:Y:S01]  /*0000*/  LDC R1, c[0x0][0x28] ;  /* 0x00000a00ff017b82 */ /* 0x000e220000000800 */
[----:B------:R-:W1:Y:S01]  /*0010*/  S2R R77, SR_TID.X ;  /* 0x00000000004d7919 */ /* 0x000e620000002100 */
[----:B------:R-:W-:Y:S01]  /*0020*/  ELECT P0, URZ, PT ;  /* 0x00000000003f782f */ /* 0x000fe20003800000 */
[----:B------:R-:W-:Y:S01]  /*0030*/  BSSY B0, `(.L_x_0) ;  /* 0x000000f000007945 */ /* 0x000fe20003800000 */
[--C-:B-1----:R-:W-:Y:S02]  /*0040*/  SHF.R.U32.HI R0, RZ, 0x5, R77.reuse ;  /* 0x00000005ff007819 */ /* 0x102fe4000001164d */
[----:B------:R-:W-:-:S03]  /*0050*/  SHF.R.U32.HI R6, RZ, 0x7, R77 ;  /* 0x00000007ff067819 */ /* 0x000fc6000001164d */
[----:B------:R-:W1:Y:S04]  /*0060*/  SHFL.IDX PT, R3, R0, RZ, 0x1f ;  /* 0x00001fff00037589 */ /* 0x000e6800000e0000 */
[----:B------:R2:W3:Y:S01]  /*0070*/  SHFL.IDX PT, R2, R6, RZ, 0x1f ;  /* 0x00001fff06027589 */ /* 0x0004e200000e0000 */
[----:B-1----:R-:W-:-:S13]  /*0080*/  ISETP.NE.OR P0, PT, R3, RZ, !P0 ;  /* 0x000000ff0300720c */ /* 0x002fda0004705670 */
[----:B0-23--:R-:W-:Y:S05]  /*0090*/  @P0 BRA `(.L_x_1) ;  /* 0x0000000000200947 */ /* 0x00dfea0003800000 */
[----:B------:R-:W-:Y:S02]  /*00a0*/  ULDC.64 UR4, c[0x0][0x198] ;  /* 0x0000660000047ab9 */ /* 0x000fe40000000a00 */
[----:B------:R-:W-:Y:S02]  /*00b0*/  UIADD3 UR6, UP0, UR4, 0xf0, URZ ;  /* 0x000000f004067890 */ /* 0x000fe4000ff1e03f */
[----:B------:R-:W-:Y:S02]  /*00c0*/  UIADD3 UR4, UP1, UR4, 0x1f0, URZ ;  /* 0x000001f004047890 */ /* 0x000fe4000ff3e03f */
[----:B------:R-:W-:Y:S02]  /*00d0*/  UIADD3.X UR7, URZ, UR5, URZ, UP0, !UPT ;  /* 0x000000053f077290 */ /* 0x000fe400087fe43f */
[----:B------:R-:W-:-:S07]  /*00e0*/  UIADD3.X UR5, URZ, UR5, URZ, UP1, !UPT ;  /* 0x000000053f057290 */ /* 0x000fce0008ffe43f */
[----:B------:R0:W-:Y:S02]  /*00f0*/  UTMACCTL.PF [UR6] ;  /* 0x00000000060079b9 */ /* 0x0001e40008040000 */
[----:B------:R0:W-:Y:S02]  /*0100*/  UTMACCTL.PF [UR4] ;  /* 0x00000000040079b9 */ /* 0x0001e40008040000 */
[----:B0-----:R-:W-:Y:S01]  /*0110*/  NOP ;  /* 0x0000000000007918 */ /* 0x001fe20000000000 */
.L_x_1:
[----:B------:R-:W-:Y:S05]  /*0120*/  BSYNC B0 ;  /* 0x0000000000007941 */ /* 0x000fea0003800000 */
.L_x_0:
[----:B------:R-:W0:Y:S02]  /*0130*/  SHFL.IDX PT, R5, R0, RZ, 0x1f ;  /* 0x00001fff00057589 */ /* 0x000e2400000e0000 */
[----:B0-----:R-:W-:-:S13]  /*0140*/  ISETP.NE.AND P0, PT, R5, RZ, PT ;  /* 0x000000ff0500720c */ /* 0x001fda0003f05270 */
[----:B------:R-:W-:Y:S05]  /*0150*/  @P0 BRA `(.L_x_2) ;  /* 0x0000000000580947 */ /* 0x000fea0003800000 */
[----:B------:R-:W0:Y:S01]  /*0160*/  S2UR UR8, SR_CgaCtaId ;  /* 0x00000000000879c3 */ /* 0x000e220000008800 */
[----:B------:R-:W-:Y:S01]  /*0170*/  UMOV UR4, 0x400 ;  /* 0x0000040000047882 */ /* 0x000fe20000000000 */
[----:B------:R-:W-:Y:S01]  /*0180*/  UMOV UR5, 0x1 ;  /* 0x0000000100057882 */ /* 0x000fe20000000000 */
[----:B------:R-:W-:Y:S01]  /*0190*/  UMOV UR6, 0x4 ;  /* 0x0000000400067882 */ /* 0x000fe20000000000 */
[----:B------:R-:W-:Y:S01]  /*01a0*/  ELECT P0, URZ, PT ;  /* 0x00000000003f782f */ /* 0x000fe20003800000 */
[----:B------:R-:W-:-:S04]  /*01b0*/  UIADD3 UR6, -UR6, 0x100000, URZ ;  /* 0x0010000006067890 */ /* 0x000fc8000fffe13f */
[----:B------:R-:W-:Y:S02]  /*01c0*/  USHF.L.U32 UR7, UR6, 0xb, URZ ;  /* 0x0000000b06077899 */ /* 0x000fe4000800063f */
[----:B------:R-:W-:Y:S02]  /*01d0*/  USHF.L.U32 UR6, UR6, 0x1, URZ ;  /* 0x0000000106067899 */ /* 0x000fe4000800063f */
[----:B0-----:R-:W-:Y:S02]  /*01e0*/  ULEA UR8, UR8, UR4, 0x18 ;  /* 0x0000000408087291 */ /* 0x001fe4000f8ec03f */
[----:B------:R-:W-:-:S04]  /*01f0*/  UIADD3 UR4, -UR5, 0x100000, URZ ;  /* 0x0010000005047890 */ /* 0x000fc8000fffe13f */
[----:B------:R-:W-:Y:S02]  /*0200*/  USHF.L.U32 UR5, UR4, 0xb, URZ ;  /* 0x0000000b04057899 */ /* 0x000fe4000800063f */
[----:B------:R-:W-:Y:S01]  /*0210*/  USHF.L.U32 UR4, UR4, 0x1, URZ ;  /* 0x0000000104047899 */ /* 0x000fe2000800063f */
[----:B------:R-:W0:Y:S11]  /*0220*/  FENCE.VIEW.ASYNC.S ;  /* 0x00000000000073c6 */ /* 0x000e360000000000 */
[----:B0-----:R0:W1:Y:S01]  /*0230*/  SYNCS.EXCH.64 URZ, [UR8], UR4 ;  /* 0x00000004083f75b2 */ /* 0x0010620008000100 */
[----:B------:R0:W2:Y:S01]  /*0240*/  SYNCS.EXCH.64 URZ, [UR8+0x20], UR6 ;  /* 0x00002006083f75b2 */ /* 0x0000a20008000100 */
[----:B------:R0:W3:Y:S01]  /*0250*/  SYNCS.EXCH.64 URZ, [UR8+0x8], UR4 ;  /* 0x00000804083f75b2 */ /* 0x0000e20008000100 */
[----:B------:R0:W4:Y:S01]  /*0260*/  SYNCS.EXCH.64 URZ, [UR8+0x28], UR6 ;  /* 0x00002806083f75b2 */ /* 0x0001220008000100 */
[----:B------:R0:W0:Y:S01]  /*0270*/  SYNCS.EXCH.64 URZ, [UR8+0x10], UR4 ;  /* 0x00001004083f75b2 */ /* 0x0000220008000100 */
[----:B------:R0:W0:Y:S01]  /*0280*/  SYNCS.EXCH.64 URZ, [UR8+0x30], UR6 ;  /* 0x00003006083f75b2 */ /* 0x0000220008000100 */
[----:B------:R0:W0:Y:S01]  /*0290*/  SYNCS.EXCH.64 URZ, [UR8+0x18], UR4 ;  /* 0x00001804083f75b2 */ /* 0x0000220008000100 */
[----:B------:R0:W0:Y:S01]  /*02a0*/  SYNCS.EXCH.64 URZ, [UR8+0x38], UR6 ;  /* 0x00003806083f75b2 */ /* 0x0000220008000100 */
[----:B------:R-:W-:Y:S01]  /*02b0*/  NOP ;  /* 0x0000000000007918 */ /* 0x000fe20000000000 */
.L_x_2:
[----:B------:R-:W-:Y:S01]  /*02c0*/  SHF.R.S32.HI R4, RZ, 0x1f, R77 ;  /* 0x0000001fff047819 */ /* 0x000fe2000001144d */
[----:B------:R-:W5:Y:S01]  /*02d0*/  SHFL.IDX PT, R0, R0, RZ, 0x1f ;  /* 0x00001fff00007589 */ /* 0x000f6200000e0000 */
[----:B0-----:R-:W0:Y:S01]  /*02e0*/  S2UR UR8, SR_CTAID.X ;  /* 0x00000000000879c3 */ /* 0x001e220000002500 */
[----:B------:R-:W-:Y:S02]  /*02f0*/  ELECT P0, URZ, PT ;  /* 0x00000000003f782f */ /* 0x000fe40003800000 */
[----:B------:R-:W-:Y:S01]  /*0300*/  LEA.HI R4, R4, R77, RZ, 0x7 ;  /* 0x0000004d04047211 */ /* 0x000fe200078f38ff */
[----:B------:R-:W-:Y:S01]  /*0310*/  ULDC UR4, c[0x0][0x150] ;  /* 0x0000540000047ab9 */ /* 0x000fe20000000800 */
[----:B------:R-:W-:Y:S01]  /*0320*/  SHF.R.S32.HI R10, RZ, 0x1f, R5 ;  /* 0x0000001fff0a7819 */ /* 0x000fe20000011405 */
[----:B------:R-:W-:Y:S01]  /*0330*/  NOP ;  /* 0x0000000000007918 */ /* 0x000fe20000000000 */
[----:B------:R-:W-:Y:S01]  /*0340*/  LOP3.LUT R4, R4, 0xffffff80, RZ, 0xc0, !PT ;  /* 0xffffff8004047812 */ /* 0x000fe200078ec0ff */
[----:B------:R-:W-:Y:S01]  /*0350*/  NOP ;  /* 0x0000000000007918 */ /* 0x000fe20000000000 */
[----:B------:R-:W-:Y:S01]  /*0360*/  LEA.HI R10, R10, R5, RZ, 0x2 ;  /* 0x000000050a0a7211 */ /* 0x000fe200078f10ff */
[----:B------:R-:W1:Y:S01]  /*0370*/  LDC R12, c[0x0][0x144] ;  /* 0x00005100ff0c7b82 */ /* 0x000e620000000800 */
[----:B------:R-:W-:Y:S01]  /*0380*/  IMAD.MOV.U32 R22, RZ, RZ, 0x1 ;  /* 0x00000001ff167424 */ /* 0x000fe200078e00ff */
[----:B------:R-:W-:Y:S01]  /*0390*/  ISETP.NE.AND P3, PT, R2, RZ, PT ;  /* 0x000000ff0200720c */ /* 0x000fe20003f65270 */
[----:B------:R-:W-:Y:S01]  /*03a0*/  IMAD.IADD R8, R77, 0x1, -R4 ;  /* 0x000000014d087824 */ /* 0x000fe200078e0a04 */
[----:B------:R-:W-:Y:S01]  /*03b0*/  LOP3.LUT R10, R10, 0x3ffffffc, RZ, 0xc0, !PT ;  /* 0x3ffffffc0a0a7812 */ /* 0x000fe200078ec0ff */
[----:B------:R-:W2:Y:S03]  /*03c0*/  S2R R4, SR_CTAID.Y ;  /* 0x0000000000047919 */ /* 0x000ea60000002600 */
[----:B------:R-:W-:Y:S01]  /*03d0*/  SHF.R.S32.HI R7, RZ, 0x1f, R8 ;  /* 0x0000001fff077819 */ /* 0x000fe20000011408 */
[----:B------:R-:W-:Y:S01]  /*03e0*/  IMAD.IADD R10, R5, 0x1, -R10 ;  /* 0x00000001050a7824 */ /* 0x000fe200078e0a0a */
[----:B------:R-:W3:Y:S02]  /*03f0*/  LDC R14, c[0x0][0x140] ;  /* 0x00005000ff0e7b82 */ /* 0x000ee40000000800 */
[----:B------:R-:W-:-:S02]  /*0400*/  LEA.HI R7, R7, R8, RZ, 0x3 ;  /* 0x0000000807077211 */ /* 0x000fc400078f18ff */
[----:B-----5:R-:W-:Y:S02]  /*0410*/  ISETP.NE.OR P0, PT, R0, RZ, !P0 ;  /* 0x000000ff0000720c */ /* 0x020fe40004705670 */
[--C-:B------:R-:W-:Y:S02]  /*0420*/  SHF.R.S32.HI R0, RZ, 0x3, R7.reuse ;  /* 0x00000003ff007819 */ /* 0x100fe40000011407 */
[----:B0-----:R-:W-:Y:S02]  /*0430*/  I2FP.F32.U32 R9, UR8 ;  /* 0x0000000800097c45 */ /* 0x001fe40008201000 */
[----:B------:R-:W-:-:S03]  /*0440*/  SHF.R.S32.HI R7, RZ, 0x1f, R7 ;  /* 0x0000001fff077819 */ /* 0x000fc60000011407 */
[----:B------:R-:W-:Y:S01]  /*0450*/  FMUL R11, R9, UR4 ;  /* 0x00000004090b7c20 */ /* 0x000fe20008400000 */
[----:B------:R-:W-:Y:S01]  /*0460*/  LEA.HI R7, R7, R0, RZ, 0x2 ;  /* 0x0000000007077211 */ /* 0x000fe200078f10ff */
[----:B------:R-:W-:Y:S01]  /*0470*/  ULDC UR4, c[0x0][0x154] ;  /* 0x0000550000047ab9 */ /* 0x000fe20000000800 */
[----:B------:R-:W0:Y:S01]  /*0480*/  LDC R9, c[0x0][0x148] ;  /* 0x00005200ff097b82 */ /* 0x000e220000000800 */
[----:B------:R-:W-:Y:S01]  /*0490*/  VOTEU.ALL UP0, P0 ;  /* 0x00000000003f7886 */ /* 0x000fe20000000000 */
[----:B------:R-:W-:Y:S01]  /*04a0*/  LOP3.LUT R7, R7, 0xfffffffc, RZ, 0xc0, !PT ;  /* 0xfffffffc07077812 */ /* 0x000fe200078ec0ff */
[----:B------:R-:W5:Y:S01]  /*04b0*/  F2I.U32.TRUNC.NTZ R11, R11 ;  /* 0x0000000b000b7305 */ /* 0x000f62000020f000 */
[----:B------:R-:W-:Y:S02]  /*04c0*/  VOTEU.ALL UP1, P0 ;  /* 0x00000000003f7886 */ /* 0x000fe40000020000 */
[----:B------:R-:W-:Y:S01]  /*04d0*/  @!UP0 UMOV UR6, 0x400 ;  /* 0x0000040000068882 */ /* 0x000fe20000000000 */
[----:B------:R-:W-:Y:S01]  /*04e0*/  IMAD.IADD R7, R0, 0x1, -R7 ;  /* 0x0000000100077824 */ /* 0x000fe200078e0a07 */
[----:B------:R-:W4:Y:S01]  /*04f0*/  @!UP0 S2UR UR7, SR_CgaCtaId ;  /* 0x00000000000789c3 */ /* 0x000f220000008800 */
[----:B------:R-:W-:-:S02]  /*0500*/  SHF.R.S32.HI R0, RZ, 0x1f, R3 ;  /* 0x0000001fff007819 */ /* 0x000fc40000011403 */
[----:B------:R-:W-:Y:S01]  /*0510*/  IMAD R10, R10, 0x4, R7 ;  /* 0x000000040a0a7824 */ /* 0x000fe200078e0207 */
[----:B--2---:R-:W-:Y:S02]  /*0520*/  I2FP.F32.U32 R13, R4 ;  /* 0x00000004000d7245 */ /* 0x004fe40000201000 */
[----:B------:R-:W-:Y:S01]  /*0530*/  LEA.HI R0, R0, R3, RZ, 0x2 ;  /* 0x0000000300007211 */ /* 0x000fe200078f10ff */
[C---:B------:R-:W-:Y:S01]  /*0540*/  IMAD.SHL.U32 R19, R10.reuse, 0x4, RZ ;  /* 0x000000040a137824 */ /* 0x040fe200078e00ff */
[----:B------:R-:W-:Y:S01]  /*0550*/  LEA.HI R7, R10, R10, RZ, 0x1 ;  /* 0x0000000a0a077211 */ /* 0x000fe200078f08ff */
[----:B------:R-:W-:Y:S01]  /*0560*/  FMUL R13, R13, UR4 ;  /* 0x000000040d0d7c20 */ /* 0x000fe20008400000 */
[----:B-----5:R-:W-:Y:S01]  /*0570*/  IMAD.MOV R15, RZ, RZ, -R11 ;  /* 0x000000ffff0f7224 */ /* 0x020fe200078e0a0b */
[----:B------:R-:W-:Y:S01]  /*0580*/  LOP3.LUT R0, R0, 0xfffffffc, RZ, 0xc0, !PT ;  /* 0xfffffffc00007812 */ /* 0x000fe200078ec0ff */
[----:B------:R-:W-:Y:S01]  /*0590*/  UMOV UR4, 0x20 ;  /* 0x0000002000047882 */ /* 0x000fe20000000000 */
[----:B------:R-:W-:Y:S01]  /*05a0*/  LOP3.LUT R11, R7, 0xfffffffe, RZ, 0xc0, !PT ;  /* 0xfffffffe070b7812 */ /* 0x000fe200078ec0ff */
[----:B-1----:R-:W-:Y:S01]  /*05b0*/  IMAD R7, R12, R15, UR8 ;  /* 0x000000080c077e24 */ /* 0x002fe2000f8e020f */
[----:B------:R-:W1:Y:S01]  /*05c0*/  F2I.U32.TRUNC.NTZ R13, R13 ;  /* 0x0000000d000d7305 */ /* 0x000e62000020f000 */
[----:B------:R-:W-:Y:S01]  /*05d0*/  IMAD.IADD R3, R3, 0x1, -R0 ;  /* 0x0000000103037824 */ /* 0x000fe200078e0a00 */
[C---:B------:R-:W-:Y:S01]  /*05e0*/  LOP3.LUT R19, R10.reuse, 0xc, R19, 0x78, !PT ;  /* 0x0000000c0a137812 */ /* 0x040fe200078e7813 */
[----:B------:R-:W-:Y:S01]  /*05f0*/  IMAD.IADD R12, R10, 0x1, -R11 ;  /* 0x000000010a0c7824 */ /* 0x000fe200078e0a0b */
[----:B------:R-:W-:-:S04]  /*0600*/  @!UP0 UIADD3 UR4, -UR4, 0x100000, URZ ;  /* 0x0010000004048890 */ /* 0x000fc8000fffe13f */
[----:B------:R-:W-:Y:S02]  /*0610*/  @!UP0 USHF.L.U32 UR5, UR4, 0xb, URZ ;  /* 0x0000000b04058899 */ /* 0x000fe4000800063f */
[----:B------:R-:W-:Y:S01]  /*0620*/  @!UP0 USHF.L.U32 UR4, UR4, 0x1, URZ ;  /* 0x0000000104048899 */ /* 0x000fe2000800063f */
[----:B---3--:R-:W-:Y:S02]  /*0630*/  ISETP.EQ.U32.AND P2, PT, R14, 0x1, PT ;  /* 0x000000010e00780c */ /* 0x008fe40003f42070 */
[C---:B------:R-:W-:Y:S02]  /*0640*/  ISETP.NE.AND P1, PT, R3.reuse, 0x3, PT ;  /* 0x000000030300780c */ /* 0x040fe40003f25270 */
[----:B------:R-:W-:Y:S01]  /*0650*/  ISETP.NE.AND P4, PT, R12, R7, PT ;  /* 0x000000070c00720c */ /* 0x000fe20003f85270 */
[----:B----4-:R-:W-:Y:S01]  /*0660*/  @!UP0 ULEA UR6, UR7, UR6, 0x18 ;  /* 0x0000000607068291 */ /* 0x010fe2000f8ec03f */
[----:B------:R-:W-:Y:S01]  /*0670*/  ISETP.EQ.OR P1, PT, R3, RZ, !P1 ;  /* 0x000000ff0300720c */ /* 0x000fe20004f22670 */
[----:B------:R-:W-:Y:S01]  /*0680*/  VOTEU.ALL UP0, P0 ;  /* 0x00000000003f7886 */ /* 0x000fe20000000000 */
[----:B------:R-:W-:Y:S01]  /*0690*/  LOP3.LUT P0, RZ, R8, 0x7, RZ, 0xc0, !PT ;  /* 0x0000000708ff7812 */ /* 0x000fe2000780c0ff */
[C---:B------:R-:W-:Y:S01]  /*06a0*/  VIADD R8, R2.reuse, 0xffffffff ;  /* 0xffffffff02087836 */ /* 0x040fe20000000000 */
[----:B------:R-:W-:Y:S01]  /*06b0*/  ISETP.EQ.AND P1, PT, R2, RZ, P1 ;  /* 0x000000ff0200720c */ /* 0x000fe20000f22270 */
[----:B-1----:R-:W-:Y:S01]  /*06c0*/  IMAD.MOV R23, RZ, RZ, -R13 ;  /* 0x000000ffff177224 */ /* 0x002fe200078e0a0d */
[----:B------:R-:W-:-:S02]  /*06d0*/  ISETP.LT.U32.AND P0, PT, R19, 0x2, !P0 ;  /* 0x000000021300780c */ /* 0x000fc40004701070 */
[----:B------:R-:W-:Y:S01]  /*06e0*/  ISETP.GE.U32.AND P6, PT, R8, 0x2, PT ;  /* 0x000000020800780c */ /* 0x000fe20003fc6070 */
[----:B0-----:R-:W-:Y:S01]  /*06f0*/  IMAD R11, R9, R23, R4 ;  /* 0x00000017090b7224 */ /* 0x001fe200078e0204 */
[----:B------:R-:W-:Y:S01]  /*0700*/  SEL R18, RZ, 0x1, !P1 ;  /* 0x00000001ff127807 */ /* 0x000fe20004800000 */
[----:B------:R-:W0:Y:S02]  /*0710*/  FENCE.VIEW.ASYNC.S ;  /* 0x00000000000073c6 */ /* 0x000e240000000000 */
[----:B0-----:R0:W1:Y:S01]  /*0720*/  @!UP0 SYNCS.EXCH.64 URZ, [UR6+0x50], UR4 ;  /* 0x00005004063f85b2 */ /* 0x0010620008000100 */
[----:B------:R-:W-:Y:S02]  /*0730*/  @P4 LEA.HI R0, R19, R19, RZ, 0x1 ;  /* 0x0000001313004211 */ /* 0x000fe400078f08ff */
[----:B------:R-:W-:Y:S02]  /*0740*/  SEL R18, R18, 0x2, P6 ;  /* 0x0000000212127807 */ /* 0x000fe40003000000 */
[----:B------:R-:W-:-:S04]  /*0750*/  @P4 SHF.R.S32.HI R0, RZ, 0x1, R0 ;  /* 0x00000001ff004819 */ /* 0x000fc80000011400 */
[----:B------:R-:W-:Y:S02]  /*0760*/  @P4 ISETP.NE.AND P5, PT, R0, R11, PT ;  /* 0x0000000b0000420c */ /* 0x000fe40003fa5270 */
[----:B------:R-:W-:Y:S02]  /*0770*/  SEL R11, RZ, 0x1, !P0 ;  /* 0x00000001ff0b7807 */ /* 0x000fe40004000000 */
[----:B------:R-:W-:Y:S02]  /*0780*/  @P4 SEL R22, RZ, 0x1, P5 ;  /* 0x00000001ff164807 */ /* 0x000fe40002800000 */
[----:B------:R-:W-:Y:S01]  /*0790*/  LOP3.LUT R0, R77, 0x7f, RZ, 0xc0, !PT ;  /* 0x0000007f4d007812 */ /* 0x000fe200078ec0ff */
[----:B------:R0:W2:Y:S01]  /*07a0*/  @!UP1 SYNCS.EXCH.64 URZ, [UR6+0x58], UR4 ;  /* 0x00005804063f95b2 */ /* 0x0000a20008000100 */
[----:B------:R-:W-:Y:S01]  /*07b0*/  LOP3.LUT R22, R22, R11, RZ, 0xc0, !PT ;  /* 0x0000000b16167212 */ /* 0x000fe200078ec0ff */
[----:B------:R-:W-:Y:S01]  /*07c0*/  NOP ;  /* 0x0000000000007918 */ /* 0x000fe20000000000 */
[----:B------:R-:W-:Y:S05]  /*07d0*/  @!P2 BRA `(.L_x_3) ;  /* 0x000000000008a947 */ /* 0x000fea0003800000 */
[----:B-12---:R-:W-:Y:S01]  /*07e0*/  UCGABAR_ARV ;  /* 0x00000000000079c7 */ /* 0x006fe20008000000 */
[----:B------:R-:W-:Y:S05]  /*07f0*/  BRA `(.L_x_4) ;  /* 0x0000000000047947 */ /* 0x000fea0003800000 */
.L_x_3:
[----:B-12---:R-:W-:Y:S01]  /*0800*/  NOP ;  /* 0x0000000000007918 */ /* 0x006fe20000000000 */
.L_x_4:
[----:B------:R-:W1:Y:S01]  /*0810*/  LDC R2, c[0x0][0x65c] ;  /* 0x00019700ff027b82 */ /* 0x000e620000000800 */
[----:B------:R-:W-:Y:S02]  /*0820*/  IMAD.U32 R10, RZ, RZ, UR8 ;  /* 0x00000008ff0a7e24 */ /* 0x000fe4000f8e00ff */
[----:B------:R-:W-:Y:S01]  /*0830*/  IMAD.MOV.U32 R11, RZ, RZ, RZ ;  /* 0x000000ffff0b7224 */ /* 0x000fe200078e00ff */
[----:B-1----:R-:W-:-:S04]  /*0840*/  ISETP.NE.AND P1, PT, R2, 0x1, PT ;  /* 0x000000010200780c */ /* 0x002fc80003f25270 */
[----:B------:R-:W-:-:S09]  /*0850*/  P2R R5, PR, RZ, 0x2 ;  /* 0x00000002ff057803 */ /* 0x000fd20000000000 */
[----:B------:R-:W1:Y:S01]  /*0860*/  @P1 LDC R17, c[0x0][0x10] ;  /* 0x00000400ff111b82 */ /* 0x000e620000000800 */
[----:B------:R-:W-:Y:S02]  /*0870*/  @P1 IMAD.MOV.U32 R5, RZ, RZ, RZ ;  /* 0x000000ffff051224 */ /* 0x000fe400078e00ff */
[----:B------:R-:W-:-:S05]  /*0880*/  @P1 IMAD.MOV.U32 R15, RZ, RZ, RZ ;  /* 0x000000ffff0f1224 */ /* 0x000fca00078e00ff */
[----:B------:R-:W2:Y:S01]  /*0890*/  @!P1 LDC R13, c[0x0][0xc] ;  /* 0x00000300ff0d9b82 */ /* 0x000ea20000000800 */
[----:B0-----:R-:W-:Y:S01]  /*08a0*/  ULDC UR4, c[0x0][0xc] ;  /* 0x0000030000047ab9 */ /* 0x001fe20000000800 */
[----:B------:R-:W-:Y:S01]  /*08b0*/  ULDC UR5, c[0x0][0x10] ;  /* 0x0000040000057ab9 */ /* 0x000fe20000000800 */
[----:B------:R-:W-:Y:S01]  /*08c0*/  ULDC UR6, c[0x0][0x14] ;  /* 0x0000050000067ab9 */ /* 0x000fe20000000800 */
[----:B------:R-:W-:-:S04]  /*08d0*/  UIMAD.WIDE.U32 UR4, UR4, UR5, URZ ;  /* 0x00000005040472a5 */ /* 0x000fc8000f8e003f */
[----:B------:R-:W-:Y:S02]  /*08e0*/  UIMAD.WIDE.U32 UR48, UR4, UR6, URZ ;  /* 0x00000006043072a5 */ /* 0x000fe4000f8e003f */
[----:B------:R-:W-:-:S04]  /*08f0*/  UIMAD UR38, UR5, UR6, URZ ;  /* 0x00000006052672a4 */ /* 0x000fc8000f8e023f */
[----:B------:R-:W-:Y:S01]  /*0900*/  UIADD3 UR38, UR49, UR38, URZ ;  /* 0x0000002631267290 */ /* 0x000fe2000fffe03f */
[----:B-1----:R-:W-:-:S04]  /*0910*/  @P1 IMAD.WIDE.U32 R16, R17, UR8, R4 ;  /* 0x0000000811101c25 */ /* 0x002fc8000f8e0004 */
[----:B------:R-:W-:Y:S02]  /*0920*/  @P1 IMAD.IADD R17, R17, 0x1, R15 ;  /* 0x0000000111111824 */ /* 0x000fe400078e020f */
[----:B--2---:R-:W-:-:S04]  /*0930*/  @!P1 IMAD.WIDE.U32 R10, R4, R13, R10 ;  /* 0x0000000d040a9225 */ /* 0x004fc800078e000a */
[----:B------:R-:W-:Y:S02]  /*0940*/  @!P1 IMAD.MOV.U32 R16, RZ, RZ, R10 ;  /* 0x000000ffff109224 */ /* 0x000fe400078e000a */
[----:B------:R-:W-:Y:S01]  /*0950*/  @!P1 IMAD.MOV.U32 R17, RZ, RZ, R11 ;  /* 0x000000ffff119224 */ /* 0x000fe200078e000b */
[----:B------:R-:W-:Y:S06]  /*0960*/  @!P2 BRA `(.L_x_5) ;  /* 0x00000000000ca947 */ /* 0x000fec0003800000 */
[----:B------:R-:W-:Y:S01]  /*0970*/  UCGABAR_WAIT ;  /* 0x0000000000007dc7 */ /* 0x000fe20008000000 */
[----:B------:R-:W-:Y:S01]  /*0980*/  CCTL.IVALL ;  /* 0x00000000ff00798f */ /* 0x000fe20002000000 */
[----:B------:R-:W-:Y:S05]  /*0990*/  BRA `(.L_x_6) ;  /* 0x0000000000047947 */ /* 0x000fea0003800000 */
.L_x_5:
[----:B------:R-:W-:Y:S06]  /*09a0*/  BAR.SYNC.DEFER_BLOCKING 0x0 ;  /* 0x0000000000007b1d */ /* 0x000fec0000010000 */
.L_x_6:
[----:B------:R-:W-:Y:S05]  /*09b0*/  @!P3 BRA `(.L_x_7) ;  /* 0x0000004c004cb947 */ /* 0x000fea0003800000 */
[----:B------:R-:W-:-:S13]  /*09c0*/  ISETP.GT.U32.AND P0, PT, R8, 0x1, PT ;  /* 0x000000010800780c */ /* 0x000fda0003f04070 */
[----:B------:R-:W-:Y:S05]  /*09d0*/  @P0 EXIT ;  /* 0x000000000000094d */ /* 0x000fea0003800000 */
[----:B------:R-:W-:Y:S01]  /*09e0*/  ULDC.64 UR4, c[0x0][0x650] ;  /* 0x0001940000047ab9 */ /* 0x000fe20000000a00 */
[----:B------:R-:W-:Y:S01]  /*09f0*/  PRMT R3, RZ, 0x7610, R3 ;  /* 0x00007610ff037816 */ /* 0x000fe20000000003 */
[----:B------:R-:W-:Y:S01]  /*0a00*/  IMAD.MOV.U32 R83, RZ, RZ, -0x1 ;  /* 0xffffffffff537424 */ /* 0x000fe200078e00ff */
[----:B------:R-:W-:Y:S01]  /*0a10*/  ISETP.GE.U32.AND P0, PT, R16, UR4, PT ;  /* 0x0000000410007c0c */ /* 0x000fe2000bf06070 */
[----:B------:R-:W-:Y:S02]  /*0a20*/  IMAD.MOV.U32 R84, RZ, RZ, -0x1 ;  /* 0xffffffffff547424 */ /* 0x000fe400078e00ff */
[----:B------:R-:W-:Y:S01]  /*0a30*/  IMAD.MOV.U32 R82, RZ, RZ, -0x1 ;  /* 0xffffffffff527424 */ /* 0x000fe200078e00ff */
[----:B------:R-:W-:-:S13]  /*0a40*/  ISETP.GE.U32.AND.EX P0, PT, R17, UR5, PT, P0 ;  /* 0x0000000511007c0c */ /* 0x000fda000bf06100 */
[----:B------:R-:W-:Y:S05]  /*0a50*/  @P0 BRA `(.L_x_8) ;  /* 0x0000000400280947 */ /* 0x000fea0003800000 */
[----:B------:R-:W0:Y:S01]  /*0a60*/  LDC.64 R24, c[0x0][0x628] ;  /* 0x00018a00ff187b82 */ /* 0x000e220000000a00 */
[----:B------:R-:W-:Y:S02]  /*0a70*/  IMAD.MOV.U32 R10, RZ, RZ, R16 ;  /* 0x000000ffff0a7224 */ /* 0x000fe400078e0010 */
[----:B------:R-:W-:-:S05]  /*0a80*/  IMAD.MOV.U32 R11, RZ, RZ, R17 ;  /* 0x000000ffff0b7224 */ /* 0x000fca00078e0011 */
[----:B------:R-:W1:Y:S08]  /*0a90*/  LDC R8, c[0x0][0x630] ;  /* 0x00018c00ff087b82 */ /* 0x000e700000000800 */
[----:B------:R-:W2:Y:S01]  /*0aa0*/  LDC.64 R26, c[0x0][0x620] ;  /* 0x00018800ff1a7b82 */ /* 0x000ea20000000a00 */
[----:B0-----:R-:W-:-:S04]  /*0ab0*/  ISETP.NE.U32.AND P0, PT, R24, RZ, PT ;  /* 0x000000ff1800720c */ /* 0x001fc80003f05070 */
[----:B------:R-:W-:-:S13]  /*0ac0*/  ISETP.NE.AND.EX P0, PT, R25, RZ, PT, P0 ;  /* 0x000000ff1900720c */ /* 0x000fda0003f05300 */
[----:B-12---:R-:W-:Y:S05]  /*0ad0*/  @!P0 BRA `(.L_x_9) ;  /* 0x0000000000288947 */ /* 0x006fea0003800000 */
[----:B------:R-:W0:Y:S02]  /*0ae0*/  LDC R3, c[0x0][0x634] ;  /* 0x00018d00ff037b82 */ /* 0x000e240000000800 */
[----:B0-----:R-:W-:-:S05]  /*0af0*/  IADD3 R3, P0, R16, R3, RZ ;  /* 0x0000000310037210 */ /* 0x001fca0007f1e0ff */
[----:B------:R-:W-:-:S04]  /*0b00*/  IMAD.X R21, RZ, RZ, R17, P0 ;  /* 0x000000ffff157224 */ /* 0x000fc800000e0611 */
[----:B------:R-:W-:-:S04]  /*0b10*/  IMAD.WIDE.U32 R10, R21, R24, RZ ;  /* 0x00000018150a7225 */ /* 0x000fc800078e00ff */
[----:B------:R-:W-:-:S04]  /*0b20*/  IMAD.WIDE.U32 R12, P0, R3, R25, R10 ;  /* 0x00000019030c7225 */ /* 0x000fc8000780000a */
[----:B------:R-:W-:-:S04]  /*0b30*/  IMAD.WIDE.U32 R10, R3, R24, RZ ;  /* 0x00000018030a7225 */ /* 0x000fc800078e00ff */
[----:B------:R-:W-:Y:S01]  /*0b40*/  IMAD.X R15, RZ, RZ, RZ, P0 ;  /* 0x000000ffff0f7224 */ /* 0x000fe200000e06ff */
[----:B------:R-:W-:Y:S01]  /*0b50*/  IADD3 RZ, P0, R11, R12, RZ ;  /* 0x0000000c0bff7210 */ /* 0x000fe20007f1e0ff */
[----:B------:R-:W-:-:S04]  /*0b60*/  IMAD.MOV.U32 R14, RZ, RZ, R13 ;  /* 0x000000ffff0e7224 */ /* 0x000fc800078e000d */
[----:B------:R-:W-:-:S08]  /*0b70*/  IMAD.WIDE.U32.X R10, R21, R25, R14, P0 ;  /* 0x00000019150a7225 */ /* 0x000fd000000e040e */
.L_x_9:
[----:B------:R-:W0:Y:S01]  /*0b80*/  LDC.64 R30, c[0x0][0x640] ;  /* 0x00019000ff1e7b82 */ /* 0x000e220000000a00 */
[-CC-:B------:R-:W-:Y:S02]  /*0b90*/  SHF.R.U64 R82, R10, R8.reuse, R11.reuse ;  /* 0x000000080a527219 */ /* 0x180fe4000000120b */
[----:B------:R-:W-:Y:S02]  /*0ba0*/  SHF.R.U32.HI R3, RZ, R8, R11 ;  /* 0x00000008ff037219 */ /* 0x000fe4000001160b */
[----:B------:R-:W-:-:S03]  /*0bb0*/  IADD3 R5, P0, RZ, -R82, RZ ;  /* 0x80000052ff057210 */ /* 0x000fc60007f1e0ff */
[----:B------:R-:W1:Y:S02]  /*0bc0*/  LDC R12, c[0x0][0x618] ;  /* 0x00018600ff0c7b82 */ /* 0x000e640000000800 */
[----:B------:R-:W-:Y:S02]  /*0bd0*/  IMAD.X R3, RZ, RZ, ~R3, P0 ;  /* 0x000000ffff037224 */ /* 0x000fe400000e0e03 */
[----:B------:R-:W-:-:S04]  /*0be0*/  IMAD.WIDE.U32 R10, R5, R26, R16 ;  /* 0x0000001a050a7225 */ /* 0x000fc800078e0010 */
[----:B------:R-:W2:Y:S01]  /*0bf0*/  LDC R20, c[0x0][0x608] ;  /* 0x00018200ff147b82 */ /* 0x000ea20000000800 */
[----:B------:R-:W-:Y:S02]  /*0c00*/  IMAD R8, R3, R26, RZ ;  /* 0x0000001a03087224 */ /* 0x000fe400078e02ff */
[----:B------:R-:W-:Y:S02]  /*0c10*/  IMAD.MOV.U32 R3, RZ, RZ, -0x1 ;  /* 0xffffffffff037424 */ /* 0x000fe400078e00ff */
[----:B------:R-:W-:Y:S02]  /*0c20*/  IMAD R5, R5, R27, R8 ;  /* 0x0000001b05057224 */ /* 0x000fe400078e0208 */
[----:B------:R-:W-:Y:S01]  /*0c30*/  IMAD R26, R9, R23, R4 ;  /* 0x00000017091a7224 */ /* 0x000fe200078e0204 */
[----:B------:R-:W3:Y:S01]  /*0c40*/  LDC R28, c[0x0][0x658] ;  /* 0x00019600ff1c7b82 */ /* 0x000ee20000000800 */
[----:B------:R-:W-:Y:S01]  /*0c50*/  IMAD.IADD R5, R11, 0x1, R5 ;  /* 0x000000010b057824 */ /* 0x000fe200078e0205 */
[----:B0-----:R-:W-:Y:S01]  /*0c60*/  ISETP.NE.U32.AND P0, PT, R30, RZ, PT ;  /* 0x000000ff1e00720c */ /* 0x001fe20003f05070 */
[----:B------:R-:W-:-:S03]  /*0c70*/  IMAD.MOV.U32 R23, RZ, RZ, 0x1 ;  /* 0x00000001ff177424 */ /* 0x000fc600078e00ff */
[----:B------:R-:W-:Y:S02]  /*0c80*/  ISETP.NE.AND.EX P0, PT, R31, RZ, PT, P0 ;  /* 0x000000ff1f00720c */ /* 0x000fe40003f05300 */
[----:B------:R-:W0:Y:S01]  /*0c90*/  LDC R24, c[0x0][0x600] ;  /* 0x00018000ff187b82 */ /* 0x000e220000000800 */
[-CC-:B-1----:R-:W-:Y:S02]  /*0ca0*/  SHF.R.U64 R14, R10, R12.reuse, R5.reuse ;  /* 0x0000000c0a0e7219 */ /* 0x182fe40000001205 */
[----:B------:R-:W-:-:S05]  /*0cb0*/  SHF.R.U32.HI R5, RZ, R12, R5 ;  /* 0x0000000cff057219 */ /* 0x000fca0000011605 */
[----:B------:R-:W1:Y:S01]  /*0cc0*/  LDC R15, c[0x0][0x648] ;  /* 0x00019200ff0f7b82 */ /* 0x000e620000000800 */
[-CC-:B--2---:R-:W-:Y:S02]  /*0cd0*/  SHF.R.U64 R27, R14, R20.reuse, R5.reuse ;  /* 0x000000140e1b7219 */ /* 0x184fe40000001205 */
[----:B------:R-:W-:-:S05]  /*0ce0*/  SHF.R.U32.HI R5, RZ, R20, R5 ;  /* 0x00000014ff057219 */ /* 0x000fca0000011605 */
[----:B------:R-:W2:Y:S01]  /*0cf0*/  LDC R21, c[0x0][0x638] ;  /* 0x00018e00ff157b82 */ /* 0x000ea20000000800 */
[-CC-:B---3--:R-:W-:Y:S02]  /*0d00*/  SHF.R.U64 R20, R27, R28.reuse, R5.reuse ;  /* 0x0000001c1b147219 */ /* 0x188fe40000001205 */
[-C--:B------:R-:W-:Y:S02]  /*0d10*/  SHF.L.U32 R3, R3, R28.reuse, RZ ;  /* 0x0000001c03037219 */ /* 0x080fe400000006ff */
[----:B------:R-:W-:Y:S01]  /*0d20*/  SHF.R.U32.HI R5, RZ, R28, R5 ;  /* 0x0000001cff057219 */ /* 0x000fe20000011605 */
[----:B------:R-:W-:Y:S01]  /*0d30*/  IMAD.MOV.U32 R4, RZ, RZ, R20 ;  /* 0x000000ffff047224 */ /* 0x000fe200078e0014 */
[----:B------:R-:W-:Y:S01]  /*0d40*/  LOP3.LUT R12, RZ, R3, RZ, 0x33, !PT ;  /* 0x00000003ff0c7212 */ /* 0x000fe200078e33ff */
[----:B------:R-:W3:Y:S01]  /*0d50*/  LDC R25, c[0x0][0x610] ;  /* 0x00018400ff197b82 */ /* 0x000ee20000000800 */
[----:B------:R-:W-:Y:S05]  /*0d60*/  @!P0 BRA `(.L_x_10) ;  /* 0x0000000000288947 */ /* 0x000fea0003800000 */
[----:B------:R-:W4:Y:S02]  /*0d70*/  LDC R3, c[0x0][0x64c] ;  /* 0x00019300ff037b82 */ /* 0x000f240000000800 */
[----:B----4-:R-:W-:-:S05]  /*0d80*/  IADD3 R3, P0, R20, R3, RZ ;  /* 0x0000000314037210 */ /* 0x010fca0007f1e0ff */
        /* <DEDUP_REMOVED lines=8> */
.L_x_10:
[----:B-1----:R-:W-:Y:S01]  /*0e10*/  SHF.R.U64 R4, R4, R15, R5 ;  /* 0x0000000f04047219 */ /* 0x002fe20000001205 */
[----:B0-----:R-:W-:Y:S01]  /*0e20*/  VIADD R5, R24, 0xffffffff ;  /* 0xffffffff18057836 */ /* 0x001fe20000000000 */
[----:B------:R-:W-:Y:S02]  /*0e30*/  SHF.L.U32 R3, R23, R28, RZ ;  /* 0x0000001c17037219 */ /* 0x000fe400000006ff */
[----:B------:R-:W-:Y:S01]  /*0e40*/  LOP3.LUT R12, R27, R12, RZ, 0xc0, !PT ;  /* 0x0000000c1b0c7212 */ /* 0x000fe200078ec0ff */
[----:B------:R-:W-:Y:S01]  /*0e50*/  IMAD.MOV R8, RZ, RZ, -R4 ;  /* 0x000000ffff087224 */ /* 0x000fe200078e0a04 */
[----:B------:R-:W-:-:S03]  /*0e60*/  SEL R7, R7, R26, !P1 ;  /* 0x0000001a07077207 */ /* 0x000fc60004800000 */
[----:B------:R-:W-:Y:S01]  /*0e70*/  IMAD R12, R3, R4, R12 ;  /* 0x00000004030c7224 */ /* 0x000fe200078e020c */
[----:B------:R-:W-:Y:S01]  /*0e80*/  LOP3.LUT R4, R14, R5, RZ, 0xc0, !PT ;  /* 0x000000050e047212 */ /* 0x000fe200078ec0ff */
[----:B--2---:R-:W-:Y:S02]  /*0e90*/  IMAD R3, R8, R21, R20 ;  /* 0x0000001508037224 */ /* 0x004fe400078e0214 */
[----:B---3--:R-:W-:Y:S02]  /*0ea0*/  IMAD R7, R12, R25, R7 ;  /* 0x000000190c077224 */ /* 0x008fe400078e0207 */
[----:B------:R-:W-:Y:S02]  /*0eb0*/  IMAD.MOV.U32 R5, RZ, RZ, 0x1 ;  /* 0x00000001ff057424 */ /* 0x000fe400078e00ff */
[----:B------:R-:W-:-:S03]  /*0ec0*/  IMAD R4, R3, R24, R4 ;  /* 0x0000001803047224 */ /* 0x000fc600078e0204 */
[----:B------:R-:W-:Y:S02]  /*0ed0*/  PRMT R3, R5, 0x7610, R3 ;  /* 0x0000761005037816 */ /* 0x000fe40000000003 */
[----:B------:R-:W-:Y:S02]  /*0ee0*/  SEL R84, R4, R7, !P1 ;  /* 0x0000000704547207 */ /* 0x000fe40004800000 */
[----:B------:R-:W-:-:S07]  /*0ef0*/  SEL R83, R7, R4, !P1 ;  /* 0x0000000407537207 */ /* 0x000fce0004800000 */
.L_x_8:
[----:B------:R-:W-:-:S08]  /*0f00*/  NOP ;  /* 0x0000000000007918 */ /* 0x000fd00000000000 */
[----:B------:R-:W0:Y:S02]  /*0f10*/  USETMAXREG.TRY_ALLOC.CTAPOOL UP0, 0xe8 ;  /* 0x000000e8000079c8 */ /* 0x000e240008000600 */
[----:B0-----:R-:W-:-:S13]  /*0f20*/  PLOP3.LUT P0, PT, PT, PT, UP0, 0x80, 0x0 ;  /* 0x000000000000781c */ /* 0x001fda0003f0f008 */
[----:B------:R-:W-:Y:S05]  /*0f30*/  @!P0 BRA `(.L_x_8) ;  /* 0xfffffffc00f08947 */ /* 0x000fea000383ffff */
[----:B------:R-:W-:Y:S01]  /*0f40*/  ULDC.64 UR4, c[0x0][0x598] ;  /* 0x0001660000047ab9 */ /* 0x000fe20000000a00 */
[----:B------:R-:W-:Y:S01]  /*0f50*/  ULDC.64 UR50, c[0x0][0x208] ;  /* 0x0000820000327ab9 */ /* 0x000fe20000000a00 */
[----:B------:R-:W-:-:S04]  /*0f60*/  ISETP.NE.U32.AND P0, PT, RZ, UR4, PT ;  /* 0x00000004ff007c0c */ /* 0x000fc8000bf05070 */
[----:B------:R-:W-:-:S13]  /*0f70*/  ISETP.NE.AND.EX P0, PT, RZ, UR5, PT, P0 ;  /* 0x00000005ff007c0c */ /* 0x000fda000bf05300 */
[----:B------:R-:W-:Y:S05]  /*0f80*/  @!P0 BRA `(.L_x_11) ;  /* 0x00000000001c8947 */ /* 0x000fea0003800000 */
[----:B------:R-:W0:Y:S02]  /*0f90*/  LDC.64 R4, c[0x0][0x598] ;  /* 0x00016600ff047b82 */ /* 0x000e240000000a00 */
[----:B0-----:R-:W2:Y:S02]  /*0fa0*/  LDG.E.64 R4, desc[UR50][R4.64] ;  /* 0x0000003204047981 */ /* 0x001ea4000c1e1b00 */
[----:B--2---:R-:W-:-:S04]  /*0fb0*/  ISETP.NE.U32.AND P0, PT, R4, RZ, PT ;  /* 0x000000ff0400720c */ /* 0x004fc80003f05070 */
[----:B------:R-:W-:-:S13]  /*0fc0*/  ISETP.NE.AND.EX P0, PT, R5, RZ, PT, P0 ;  /* 0x000000ff0500720c */ /* 0x000fda0003f05300 */
[----:B------:R-:W-:Y:S05]  /*0fd0*/  @!P0 BRA `(.L_x_11) ;  /* 0x0000000000088947 */ /* 0x000fea0003800000 */
[----:B------:R0:W5:Y:S01]  /*0fe0*/  LD.E R23, desc[UR50][R4.64] ;  /* 0x0000003204177980 */ /* 0x000162000c101900 */
[----:B------:R-:W-:Y:S05]  /*0ff0*/  BRA `(.L_x_12) ;  /* 0x0000000000247947 */ /* 0x000fea0003800000 */
.L_x_11:
[----:B------:R-:W-:Y:S02]  /*1000*/  ULDC.64 UR4, c[0x0][0x588] ;  /* 0x0001620000047ab9 */ /* 0x000fe40000000a00 */
[----:B------:R-:W-:-:S04]  /*1010*/  ISETP.NE.U32.AND P0, PT, RZ, UR4, PT ;  /* 0x00000004ff007c0c */ /* 0x000fc8000bf05070 */
[----:B------:R-:W-:-:S13]  /*1020*/  ISETP.NE.AND.EX P0, PT, RZ, UR5, PT, P0 ;  /* 0x00000005ff007c0c */ /* 0x000fda000bf05300 */
[----:B------:R-:W-:Y:S05]  /*1030*/  @!P0 BRA `(.L_x_13) ;  /* 0x00000000000c8947 */ /* 0x000fea0003800000 */
[----:B------:R-:W0:Y:S02]  /*1040*/  LDC.64 R4, c[0x0][0x588] ;  /* 0x00016200ff047b82 */ /* 0x000e240000000a00 */
[----:B0-----:R1:W5:Y:S01]  /*1050*/  LDG.E R23, desc[UR50][R4.64] ;  /* 0x0000003204177981 */ /* 0x001362000c1e1900 */
[----:B------:R-:W-:Y:S05]  /*1060*/  BRA `(.L_x_12) ;  /* 0x0000000000087947 */ /* 0x000fea0003800000 */
.L_x_13:
[----:B------:R-:W-:Y:S02]  /*1070*/  ULDC UR4, c[0x0][0x580] ;  /* 0x0001600000047ab9 */ /* 0x000fe40000000800 */
[----:B------:R-:W-:-:S07]  /*1080*/  IMAD.U32 R23, RZ, RZ, UR4 ;  /* 0x00000004ff177e24 */ /* 0x000fce000f8e00ff */
.L_x_12:
[----:B------:R-:W-:Y:S02]  /*1090*/  ULDC.64 UR4, c[0x0][0x5a0] ;  /* 0x0001680000047ab9 */ /* 0x000fe40000000a00 */
[----:B------:R-:W-:-:S04]  /*10a0*/  ISETP.NE.U32.AND P0, PT, RZ, UR4, PT ;  /* 0x00000004ff007c0c */ /* 0x000fc8000bf05070 */
[----:B------:R-:W-:-:S13]  /*10b0*/  ISETP.NE.AND.EX P0, PT, RZ, UR5, PT, P0 ;  /* 0x00000005ff007c0c */ /* 0x000fda000bf05300 */
[----:B------:R-:W-:Y:S05]  /*10c0*/  @!P0 BRA `(.L_x_14) ;  /* 0x00000000001c8947 */ /* 0x000fea0003800000 */
[----:B01----:R-:W0:Y:S02]  /*10d0*/  LDC.64 R4, c[0x0][0x5a0] ;  /* 0x00016800ff047b82 */ /* 0x003e240000000a00 */
[----:B0-----:R-:W2:Y:S02]  /*10e0*/  LDG.E.64 R4, desc[UR50][R4.64] ;  /* 0x0000003204047981 */ /* 0x001ea4000c1e1b00 */
[----:B--2---:R-:W-:-:S04]  /*10f0*/  ISETP.NE.U32.AND P0, PT, R4, RZ, PT ;  /* 0x000000ff0400720c */ /* 0x004fc80003f05070 */
[----:B------:R-:W-:-:S13]  /*1100*/  ISETP.NE.AND.EX P0, PT, R5, RZ, PT, P0 ;  /* 0x000000ff0500720c */ /* 0x000fda0003f05300 */
[----:B------:R-:W-:Y:S05]  /*1110*/  @!P0 BRA `(.L_x_14) ;  /* 0x0000000000088947 */ /* 0x000fea0003800000 */
[----:B------:R0:W5:Y:S01]  /*1120*/  LD.E R74, desc[UR50][R4.64] ;  /* 0x00000032044a7980 */ /* 0x000162000c101900 */
[----:B------:R-:W-:Y:S05]  /*1130*/  BRA `(.L_x_15) ;  /* 0x0000000000247947 */ /* 0x000fea0003800000 */
.L_x_14:
[----:B------:R-:W-:Y:S02]  /*1140*/  ULDC.64 UR4, c[0x0][0x590] ;  /* 0x0001640000047ab9 */ /* 0x000fe40000000a00 */
[----:B------:R-:W-:-:S04]  /*1150*/  ISETP.NE.U32.AND P0, PT, RZ, UR4, PT ;  /* 0x00000004ff007c0c */ /* 0x000fc8000bf05070 */
[----:B------:R-:W-:-:S13]  /*1160*/  ISETP.NE.AND.EX P0, PT, RZ, UR5, PT, P0 ;  /* 0x00000005ff007c0c */ /* 0x000fda000bf05300 */
[----:B------:R-:W-:Y:S05]  /*1170*/  @!P0 BRA `(.L_x_16) ;  /* 0x00000000000c8947 */ /* 0x000fea0003800000 */
[----:B------:R-:W2:Y:S02]  /*1180*/  LDC.64 R74, c[0x0][0x590] ;  /* 0x00016400ff4a7b82 */ /* 0x000ea40000000a00 */
[----:B--2---:R2:W5:Y:S01]  /*1190*/  LDG.E R74, desc[UR50][R74.64] ;  /* 0x000000324a4a7981 */ /* 0x004562000c1e1900 */
[----:B------:R-:W-:Y:S05]  /*11a0*/  BRA `(.L_x_15) ;  /* 0x0000000000087947 */ /* 0x000fea0003800000 */
.L_x_16:
[----:B------:R-:W-:Y:S02]  /*11b0*/  ULDC UR4, c[0x0][0x584] ;  /* 0x0001610000047ab9 */ /* 0x000fe40000000800 */
[----:B------:R-:W-:-:S07]  /*11c0*/  IMAD.U32 R74, RZ, RZ, UR4 ;  /* 0x00000004ff4a7e24 */ /* 0x000fce000f8e00ff */
.L_x_15:
[----:B------:R-:W-:-:S13]  /*11d0*/  LOP3.LUT P0, RZ, R3, 0xff, RZ, 0xc0, !PT ;  /* 0x000000ff03ff7812 */ /* 0x000fda000780c0ff */
[----:B------:R-:W-:Y:S05]  /*11e0*/  @!P0 EXIT ;  /* 0x000000000000894d */ /* 0x000fea0003800000 */
[----:B------:R-:W3:Y:S01]  /*11f0*/  LDC R76, c[0x0][0x658] ;  /* 0x00019600ff4c7b82 */ /* 0x000ee20000000800 */
[----:B------:R-:W-:Y:S01]  /*1200*/  LOP3.LUT R6, R6, 0x1, RZ, 0xc0, !PT ;  /* 0x0000000106067812 */ /* 0x000fe200078ec0ff */
[----:B------:R-:W-:Y:S01]  /*1210*/  ULDC.64 UR6, c[0x0][0x288] ;  /* 0x0000a20000067ab9 */ /* 0x000fe20000000a00 */
[----:B------:R-:W-:Y:S01]  /*1220*/  SHF.R.U32.HI R3, RZ, 0x1, R0 ;  /* 0x00000001ff037819 */ /* 0x000fe20000011600 */
[----:B------:R-:W-:Y:S01]  /*1230*/  UIADD3 UR4, UR7, 0x7f, URZ ;  /* 0x0000007f07047890 */ /* 0x000fe2000fffe03f */
[----:B------:R-:W-:Y:S01]  /*1240*/  SHF.R.U32.HI R0, RZ, 0x2, R77 ;  /* 0x00000002ff007819 */ /* 0x000fe2000001164d */
[----:B01----:R-:W-:Y:S01]  /*1250*/  IMAD.SHL.U32 R5, R6, 0x40, RZ ;  /* 0x0000004006057824 */ /* 0x003fe200078e00ff */
[----:B------:R-:W-:Y:S01]  /*1260*/  LOP3.LUT R3, R3, 0x30, RZ, 0xc0, !PT ;  /* 0x0000003003037812 */ /* 0x000fe200078ec0ff */
[----:B------:R-:W-:Y:S01]  /*1270*/  USHF.R.S32.HI UR5, URZ, 0x1f, UR4 ;  /* 0x0000001f3f057899 */ /* 0x000fe20008011404 */
[----:B------:R-:W-:Y:S01]  /*1280*/  LOP3.LUT R0, R0, 0x7, RZ, 0xc0, !PT ;  /* 0x0000000700007812 */ /* 0x000fe200078ec0ff */
[----:B------:R-:W-:Y:S01]  /*1290*/  IMAD.MOV.U32 R7, RZ, RZ, 0x1 ;  /* 0x00000001ff077424 */ /* 0x000fe200078e00ff */
[----:B--2---:R-:W-:Y:S01]  /*12a0*/  LOP3.LUT R75, R77, 0x3, RZ, 0xc0, !PT ;  /* 0x000000034d4b7812 */ /* 0x004fe200078ec0ff */
[----:B------:R-:W-:Y:S01]  /*12b0*/  ULEA.HI UR5, UR5, UR4, URZ, 0x7 ;  /* 0x0000000405057291 */ /* 0x000fe2000f8f383f */
[--C-:B------:R-:W-:Y:S01]  /*12c0*/  LOP3.LUT R72, R5, 0x40, R0.reuse, 0xe2, !PT ;  /* 0x0000004005487812 */ /* 0x100fe200078ee200 */
[----:B------:R-:W-:Y:S01]  /*12d0*/  IMAD.U32 R4, RZ, RZ, UR6 ;  /* 0x00000006ff047e24 */ /* 0x000fe2000f8e00ff */
[-C--:B------:R-:W-:Y:S01]  /*12e0*/  IADD3 R5, RZ, -R3.reuse, -R0 ;  /* 0x80000003ff057210 */ /* 0x080fe20007ffe800 */
[----:B------:R-:W-:Y:S01]  /*12f0*/  USHF.R.S32.HI UR42, URZ, 0x7, UR5 ;  /* 0x000000073f2a7899 */ /* 0x000fe20008011405 */
[----:B------:R-:W-:Y:S01]  /*1300*/  LOP3.LUT R72, R72, R3, RZ, 0xfc, !PT ;  /* 0x0000000348487212 */ /* 0x000fe200078efcff */
[----:B------:R-:W-:Y:S01]  /*1310*/  IMAD.MOV.U32 R3, RZ, RZ, -0x1 ;  /* 0xffffffffff037424 */ /* 0x000fe200078e00ff */
[----:B------:R-:W-:Y:S01]  /*1320*/  LOP3.LUT R78, R77, 0x80, RZ, 0xc0, !PT ;  /* 0x000000804d4e7812 */ /* 0x000fe200078ec0ff */
[----:B------:R-:W-:Y:S01]  /*1330*/  UISETP.LT.AND UP0, UPT, UR42, 0x1, UPT ;  /* 0x000000012a00788c */ /* 0x000fe2000bf01270 */
[----:B------:R-:W-:Y:S01]  /*1340*/  IMAD R5, R6, -0x40, R5 ;  /* 0xffffffc006057824 */ /* 0x000fe200078e0205 */
[----:B------:R-:W-:Y:S01]  /*1350*/  ULDC UR4, c[0x0][0x284] ;  /* 0x0000a10000047ab9 */ /* 0x000fe20000000800 */
[----:B------:R-:W-:Y:S01]  /*1360*/  IMAD R75, R75, -0x2, R4 ;  /* 0xfffffffe4b4b7824 */ /* 0x000fe200078e0204 */
[-C--:B---3--:R-:W-:Y:S01]  /*1370*/  SHF.L.U32 R3, R3, R76.reuse, RZ ;  /* 0x0000004c03037219 */ /* 0x088fe200000006ff */
[----:B------:R-:W-:Y:S01]  /*1380*/  USEL UR46, UR42, 0x1, UP0 ;  /* 0x000000012a2e7887 */ /* 0x000fe20008000000 */
[----:B------:R-:W-:Y:S01]  /*1390*/  SHF.L.U32 R76, R7, R76, RZ ;  /* 0x0000004c074c7219 */ /* 0x000fe200000006ff */
[----:B------:R-:W-:Y:S01]  /*13a0*/  IMAD.SHL.U32 R77, R77, 0x2, RZ ;  /* 0x000000024d4d7824 */ /* 0x000fe200078e00ff */
[----:B------:R-:W-:Y:S01]  /*13b0*/  SHF.R.U32.HI R78, RZ, 0x7, R78 ;  /* 0x00000007ff4e7819 */ /* 0x000fe2000001164e */
[----:B------:R-:W-:Y:S01]  /*13c0*/  VIADD R80, R5, UR4 ;  /* 0x0000000405507c36 */ /* 0x000fe20008000000 */
[----:B------:R-:W-:Y:S01]  /*13d0*/  LOP3.LUT R79, RZ, R3, RZ, 0x33, !PT ;  /* 0x00000003ff4f7212 */ /* 0x000fe200078e33ff */
[----:B------:R-:W-:Y:S01]  /*13e0*/  IMAD.MOV.U32 R73, RZ, RZ, RZ ;  /* 0x000000ffff497224 */ /* 0x000fe200078e00ff */
[----:B------:R-:W-:Y:S01]  /*13f0*/  ULDC.64 UR6, c[0x0][0x5c8] ;  /* 0x0001720000067ab9 */ /* 0x000fe20000000a00 */
[----:B------:R-:W-:-:S02]  /*1400*/  UIADD3 UR46, UR42, -UR46, URZ ;  /* 0x8000002e2a2e7290 */ /* 0x000fc4000fffe03f */
[----:B------:R-:W-:Y:S02]  /*1410*/  USHF.L.U64.HI UR39, UR6, 0x7, UR7 ;  /* 0x0000000706277899 */ /* 0x000fe40008010207 */
[----:B------:R-:W-:Y:S02]  /*1420*/  USHF.L.U32 UR40, UR6, 0x7, URZ ;  /* 0x0000000706287899 */ /* 0x000fe4000800063f */
[----:B------:R-:W-:Y:S02]  /*1430*/  USHF.L.U64.HI UR41, UR6, 0x3, UR7 ;  /* 0x0000000306297899 */ /* 0x000fe40008010207 */
[----:B------:R-:W-:Y:S02]  /*1440*/  USHF.L.U32 UR43, UR6, 0x3, URZ ;  /* 0x00000003062b7899 */ /* 0x000fe4000800063f */
[----:B------:R-:W-:Y:S02]  /*1450*/  USHF.L.U64.HI UR44, UR6, 0x8, UR7 ;  /* 0x00000008062c7899 */ /* 0x000fe40008010207 */
[----:B------:R-:W-:Y:S01]  /*1460*/  USHF.L.U32 UR45, UR6, 0x8, URZ ;  /* 0x00000008062d7899 */ /* 0x000fe2000800063f */
[----:B------:R-:W-:Y:S01]  /*1470*/  UMOV UR36, URZ ;  /* 0x0000003f00247c82 */ /* 0x000fe20008000000 */
[----:B------:R-:W-:-:S10]  /*1480*/  UMOV UR37, URZ ;  /* 0x0000003f00257c82 */ /* 0x000fd40008000000 */
.L_x_52:
[----:B0-----:R-:W0:Y:S01]  /*1490*/  SHFL.IDX PT, R0, R78, RZ, 0x1f ;  /* 0x00001fff4e007589 */ /* 0x001e2200000e0000 */
[----:B-1----:R-:W1:Y:S01]  /*14a0*/  S2UR UR7, SR_CgaCtaId ;  /* 0x00000000000779c3 */ /* 0x002e620000008800 */
[----:B------:R-:W-:Y:S01]  /*14b0*/  UMOV UR6, 0x400 ;  /* 0x0000040000067882 */ /* 0x000fe20000000000 */
[----:B0-----:R-:W-:Y:S01]  /*14c0*/  R2UR UR4, R0 ;  /* 0x00000000000472ca */ /* 0x001fe200000e0000 */
[----:B-1----:R-:W-:-:S12]  /*14d0*/  ULEA UR6, UR7, UR6, 0x18 ;  /* 0x0000000607067291 */ /* 0x002fd8000f8ec03f */
[----:B------:R-:W-:-:S04]  /*14e0*/  ULEA.HI UR5, UR4, UR4, URZ, 0x1 ;  /* 0x0000000404057291 */ /* 0x000fc8000f8f083f */
[----:B------:R-:W-:-:S04]  /*14f0*/  ULOP3.LUT UR5, UR5, 0x7fffe, URZ, 0xc0, !UPT ;  /* 0x0007fffe05057892 */ /* 0x000fc8000f8ec03f */
[----:B------:R-:W-:-:S03]  /*1500*/  UIADD3 UR5, UR4, -UR5, URZ ;  /* 0x8000000504057290 */ /* 0x000fc6000fffe03f */
[----:B------:R-:W-:Y:S01]  /*1510*/  ULDC UR4, c[0x0][0x28c] ;  /* 0x0000a30000047ab9 */ /* 0x000fe20000000800 */
[----:B------:R-:W-:Y:S01]  /*1520*/  ULEA UR5, UR5, UR6, 0xd ;  /* 0x0000000605057291 */ /* 0x000fe2000f8e683f */
[----:B------:R-:W-:-:S03]  /*1530*/  ISETP.LT.AND P0, PT, RZ, UR4, PT ;  /* 0x00000004ff007c0c */ /* 0x000fc6000bf01270 */
[----:B------:R-:W-:-:S04]  /*1540*/  UIADD3 UR5, UR5, 0x100, URZ ;  /* 0x0000010005057890 */ /* 0x000fc8000fffe03f */
[----:B------:R-:W-:-:S04]  /*1550*/  USHF.R.U32.HI UR5, URZ, 0x4, UR5 ;  /* 0x000000043f057899 */ /* 0x000fc80008011605 */
[----:B------:R-:W-:-:S04]  /*1560*/  ULOP3.LUT UR5, UR5, 0x3fff, URZ, 0xc0, !UPT ;  /* 0x00003fff05057892 */ /* 0x000fc8000f8ec03f */
[----:B------:R-:W-:Y:S01]  /*1570*/  ULOP3.LUT UR47, UR5, 0x10000, URZ, 0xfc, !UPT ;  /* 0x00010000052f7892 */ /* 0x000fe2000f8efc3f */
[----:B------:R-:W-:Y:S11]  /*1580*/  @P0 BRA `(.L_x_17) ;  /* 0x0000000000400947 */ /* 0x000ff60003800000 */
[----:B------:R-:W-:Y:S01]  /*1590*/  MOV R0, 0x0 ;  /* 0x0000000000007802 */ /* 0x000fe20000000f00 */
[----:B------:R-:W-:Y:S01]  /*15a0*/  ULDC.64 UR4, c[0x4][0x68] ;  /* 0x01001a0000047ab9 */ /* 0x000fe20000000a00 */
[----:B------:R-:W-:Y:S01]  /*15b0*/  ULDC.64 UR6, c[0x4][0x8] ;  /* 0x0100020000067ab9 */ /* 0x000fe20000000a00 */
[----:B------:R-:W-:Y:S01]  /*15c0*/  IMAD.U32 R4, RZ, RZ, UR4 ;  /* 0x00000004ff047e24 */ /* 0x000fe2000f8e00ff */
[----:B------:R0:W1:Y:S01]  /*15d0*/  LDC.64 R14, c[0x4][R0] ;  /* 0x01000000000e7b82 */ /* 0x0000620000000a00 */
[----:B------:R-:W-:Y:S01]  /*15e0*/  IMAD.U32 R5, RZ, RZ, UR5 ;  /* 0x00000005ff057e24 */ /* 0x000fe2000f8e00ff */
[----:B------:R-:W-:Y:S01]  /*15f0*/  ULDC.64 UR4, c[0x4][0x70] ;  /* 0x01001c0000047ab9 */ /* 0x000fe20000000a00 */
[----:B------:R-:W-:Y:S02]  /*1600*/  IMAD.U32 R10, RZ, RZ, UR6 ;  /* 0x00000006ff0a7e24 */ /* 0x000fe4000f8e00ff */
[----:B------:R-:W-:Y:S02]  /*1610*/  IMAD.U32 R6, RZ, RZ, UR4 ;  /* 0x00000004ff067e24 */ /* 0x000fe4000f8e00ff */
[----:B------:R-:W-:-:S02]  /*1620*/  IMAD.U32 R7, RZ, RZ, UR5 ;  /* 0x00000005ff077e24 */ /* 0x000fc4000f8e00ff */
[----:B------:R-:W-:Y:S02]  /*1630*/  IMAD.U32 R11, RZ, RZ, UR7 ;  /* 0x00000007ff0b7e24 */ /* 0x000fe4000f8e00ff */
[----:B------:R-:W-:Y:S02]  /*1640*/  IMAD.MOV.U32 R8, RZ, RZ, 0x1e1 ;  /* 0x000001e1ff087424 */ /* 0x000fe400078e00ff */
[----:B------:R-:W-:Y:S02]  /*1650*/  IMAD.MOV.U32 R12, RZ, RZ, 0x1 ;  /* 0x00000001ff0c7424 */ /* 0x000fe400078e00ff */
[----:B0-----:R-:W-:-:S07]  /*1660*/  IMAD.MOV.U32 R13, RZ, RZ, RZ ;  /* 0x000000ffff0d7224 */ /* 0x001fce00078e00ff */
[----:B------:R-:W-:-:S07]  /*1670*/  LEPC R20, `(.L_x_17) ;  /* 0x000000001014794e */ /* 0x000fce0000000000 */
[----:B-1---5:R-:W-:Y:S05]  /*1680*/  CALL.ABS.NOINC R14 ;  /* 0x000000000e007343 */ /* 0x022fea0003c00000 */
.L_x_17:
[----:B------:R-:W-:-:S04]  /*1690*/  LOP3.LUT R0, R18, 0x1, RZ, 0xfc, !PT ;  /* 0x0000000112007812 */ /* 0x000fc800078efcff */
[----:B------:R-:W-:-:S13]  /*16a0*/  ISETP.NE.AND P0, PT, R0, 0x3, PT ;  /* 0x000000030000780c */ /* 0x000fda0003f05270 */
[----:B------:R-:W-:Y:S05]  /*16b0*/  @!P0 BRA `(.L_x_18) ;  /* 0x0000000000048947 */ /* 0x000fea0003800000 */
[----:B------:R-:W-:Y:S01]  /*16c0*/  BPT.TRAP 0x1 ;  /* 0x000000040000795c */ /* 0x000fe20000300000 */
.L_x_18:
[----:B------:R-:W0:Y:S01]  /*16d0*/  S2UR UR5, SR_CgaCtaId ;  /* 0x00000000000579c3 */ /* 0x000e220000008800 */
[----:B------:R-:W-:Y:S01]  /*16e0*/  UMOV UR4, 0x400 ;  /* 0x0000040000047882 */ /* 0x000fe20000000000 */
[----:B------:R-:W-:Y:S02]  /*16f0*/  IMAD.U32 R0, RZ, RZ, UR36 ;  /* 0x00000024ff007e24 */ /* 0x000fe4000f8e00ff */
[----:B------:R-:W-:-:S03]  /*1700*/  IMAD.U32 R3, RZ, RZ, UR37 ;  /* 0x00000025ff037e24 */ /* 0x000fc6000f8e00ff */
[----:B------:R-:W-:Y:S01]  /*1710*/  SHF.L.U32 R0, R0, 0x1f, RZ ;  /* 0x0000001f00007819 */ /* 0x000fe200000006ff */
[----:B0-----:R-:W-:-:S06]  /*1720*/  ULEA UR4, UR5, UR4, 0x18 ;  /* 0x0000000405047291 */ /* 0x001fcc000f8ec03f */
[----:B------:R-:W-:-:S04]  /*1730*/  IMAD.U32 R6, RZ, RZ, UR4 ;  /* 0x00000004ff067e24 */ /* 0x000fc8000f8e00ff */
[----:B------:R-:W-:-:S04]  /*1740*/  IMAD R3, R3, 0x8, R6 ;  /* 0x0000000803037824 */ /* 0x000fc800078e0206 */
[----:B------:R0:W1:Y:S01]  /*1750*/  SYNCS.PHASECHK.TRANS64.TRYWAIT P1, [R3+URZ], R0 ;  /* 0x00000000030075a7 */ /* 0x000062000802017f */
[----:B------:R-:W-:Y:S05]  /*1760*/  @!P0 BRA `(.L_x_19) ;  /* 0x0000000000048947 */ /* 0x000fea0003800000 */
[----:B------:R-:W-:Y:S01]  /*1770*/  BPT.TRAP 0x1 ;  /* 0x000000040000795c */ /* 0x000fe20000300000 */
.L_x_19:
[----:B------:R-:W-:-:S05]  /*1780*/  IMAD.U32 R4, RZ, RZ, UR46 ;  /* 0x0000002eff047e24 */ /* 0x000fca000f8e00ff */
[----:B------:R-:W-:Y:S01]  /*1790*/  ISETP.GE.AND P2, PT, R4, 0x1, PT ;  /* 0x000000010400780c */ /* 0x000fe20003f46270 */
[----:B-1----:R-:W-:-:S12]  /*17a0*/  @P1 BRA `(.L_x_20) ;  /* 0x0000000000081947 */ /* 0x002fd80003800000 */
[----:B------:R-:W1:Y:S02]  /*17b0*/  SYNCS.PHASECHK.TRANS64.TRYWAIT P1, [R3+URZ], R0 ;  /* 0x00000000030075a7 */ /* 0x000e64000802017f */
[----:B-1----:R-:W-:Y:S05]  /*17c0*/  @!P1 BRA `(.L_x_21) ;  /* 0x0000005400209947 */ /* 0x002fea0003800000 */
.L_x_20:
[----:B------:R-:W-:Y:S05]  /*17d0*/  WARPSYNC.ALL ;  /* 0x0000000000007948 */ /* 0x000fea0003800000 */
[----:B------:R-:W-:Y:S01]  /*17e0*/  R2UR UR4, R6 ;  /* 0x00000000060472ca */ /* 0x000fe200000e0000 */
[----:B------:R-:W-:Y:S01]  /*17f0*/  UIMAD UR6, UR37, 0xc00, UR47 ;  /* 0x00000c00250678a4 */ /* 0x000fe2000f8e022f */
[----:B------:R-:W-:Y:S01]  /*1800*/  WARPGROUP.ARRIVE ;  /* 0x00000000000079c5 */ /* 0x000fe20000000000 */
[----:B------:R-:W-:Y:S01]  /*1810*/  UMOV UR9, 0x40000040 ;  /* 0x4000004000097882 */ /* 0x000fe20000000000 */
[----:B------:R-:W-:Y:S01]  /*1820*/  UMOV UR11, 0x40000040 ;  /* 0x40000040000b7882 */ /* 0x000fe20000000000 */
[----:B------:R-:W-:-:S02]  /*1830*/  UIADD3 UR7, UR6, 0x400, URZ ;  /* 0x0000040006077890 */ /* 0x000fc4000fffe03f */
[----:B------:R-:W-:Y:S02]  /*1840*/  UIADD3 UR12, UR6, 0x800, URZ ;  /* 0x00000800060c7890 */ /* 0x000fe4000fffe03f */
[----:B------:R-:W-:-:S04]  /*1850*/  UMOV UR8, UR6 ;  /* 0x0000000600087c82 */ /* 0x000fc80008000000 */
[----:B------:R-:W-:-:S04]  /*1860*/  UIADD3 UR4, UR4, 0x30100, URZ ;  /* 0x0003010004047890 */ /* 0x000fc8000fffe03f */
[----:B------:R-:W-:-:S04]  /*1870*/  USHF.R.U32.HI UR4, URZ, 0x4, UR4 ;  /* 0x000000043f047899 */ /* 0x000fc80008011604 */
[----:B------:R-:W-:-:S04]  /*1880*/  ULOP3.LUT UR4, UR4, 0x3fff, URZ, 0xc0, !UPT ;  /* 0x00003fff04047892 */ /* 0x000fc8000f8ec03f */
[----:B------:R-:W-:-:S04]  /*1890*/  ULOP3.LUT UR4, UR4, 0x10000, URZ, 0xfc, !UPT ;  /* 0x0001000004047892 */ /* 0x000fc8000f8efc3f */
[----:B------:R-:W-:-:S07]  /*18a0*/  ULEA UR5, UR37, UR4, 0x8 ;  /* 0x0000000425057291 */ /* 0x000fce000f8e403f */
[----:B------:R-:W-:Y:S02]  /*18b0*/  UMOV UR10, UR5 ;  /* 0x00000005000a7c82 */ /* 0x000fe40008000000 */
[----:B------:R-:W-:Y:S01]  /*18c0*/  IGMMA.64x32x32.S8.S8 R56, gdesc[UR8], RZ, !UPT, gsb0 ;  /* 0x01200000083879f1 */ /* 0x000fe2000c0410ff */
[----:B------:R-:W-:Y:S01]  /*18d0*/  UMOV UR8, UR7 ;  /* 0x0000000700087c82 */ /* 0x000fe20008000000 */
[----:B------:R-:W-:Y:S01]  /*18e0*/  UMOV UR9, 0x40000040 ;  /* 0x4000004000097882 */ /* 0x000fe20000000000 */
[----:B------:R-:W-:Y:S01]  /*18f0*/  UIADD3 UR7, UR6, 0x402, URZ ;  /* 0x0000040206077890 */ /* 0x000fe2000fffe03f */
[----:B------:R-:W-:Y:S02]  /*1900*/  WARPGROUP.DEPBAR.LE gsb0, 0x0 ;  /* 0x00008000000079c5 */ /* 0x000fe40000010000 */
[----:B------:R-:W-:-:S06]  /*1910*/  WARPGROUP.ARRIVE ;  /* 0x00000000000079c5 */ /* 0x000fcc0000000000 */
[----:B------:R-:W-:Y:S01]  /*1920*/  IGMMA.64x32x32.S8.S8 R40, gdesc[UR8], RZ, !UPT, gsb0 ;  /* 0x01200000082879f1 */ /* 0x000fe2000c0410ff */
[----:B------:R-:W-:Y:S01]  /*1930*/  UMOV UR8, UR12 ;  /* 0x0000000c00087c82 */ /* 0x000fe20008000000 */
[----:B------:R-:W-:Y:S01]  /*1940*/  UMOV UR9, 0x40000040 ;  /* 0x4000004000097882 */ /* 0x000fe20000000000 */
[----:B------:R-:W-:Y:S01]  /*1950*/  UIADD3 UR12, UR6, 0x802, URZ ;  /* 0x00000802060c7890 */ /* 0x000fe2000fffe03f */
[----:B------:R-:W-:Y:S02]  /*1960*/  WARPGROUP.DEPBAR.LE gsb0, 0x0 ;  /* 0x00008000000079c5 */ /* 0x000fe40000010000 */
[----:B------:R-:W-:-:S06]  /*1970*/  WARPGROUP.ARRIVE ;  /* 0x00000000000079c5 */ /* 0x000fcc0000000000 */
[----:B------:R-:W-:Y:S01]  /*1980*/  IGMMA.64x32x32.S8.S8 R24, gdesc[UR8], RZ, !UPT, gsb0 ;  /* 0x01200000081879f1 */ /* 0x000fe2000c0410ff */
[----:B------:R-:W-:Y:S02]  /*1990*/  UIADD3 UR8, UR6, 0x2, URZ ;  /* 0x0000000206087890 */ /* 0x000fe4000fffe03f */
[----:B------:R-:W-:Y:S01]  /*19a0*/  UIADD3 UR10, UR5, 0x2, URZ ;  /* 0x00000002050a7890 */ /* 0x000fe2000fffe03f */
[----:B------:R-:W-:Y:S01]  /*19b0*/  UMOV UR9, 0x40000040 ;  /* 0x4000004000097882 */ /* 0x000fe20000000000 */
[----:B------:R-:W-:Y:S01]  /*19c0*/  UMOV UR11, 0x40000040 ;  /* 0x40000040000b7882 */ /* 0x000fe20000000000 */
[----:B------:R-:W-:Y:S02]  /*19d0*/  WARPGROUP.DEPBAR.LE gsb0, 0x0 ;  /* 0x00008000000079c5 */ /* 0x000fe40000010000 */
[----:B------:R-:W-:-:S06]  /*19e0*/  WARPGROUP.ARRIVE ;  /* 0x00000000000079c5 */ /* 0x000fcc0000000000 */
[----:B------:R-:W-:Y:S01]  /*19f0*/  IGMMA.64x32x32.S8.S8 R56, gdesc[UR8], R56, gsb0 ;  /* 0x01200000083879f1 */ /* 0x000fe20008041038 */
[----:B------:R-:W-:Y:S01]  /*1a00*/  UMOV UR8, UR7 ;  /* 0x0000000700087c82 */ /* 0x000fe20008000000 */
[----:B------:R-:W-:Y:S01]  /*1a10*/  UMOV UR9, 0x40000040 ;  /* 0x4000004000097882 */ /* 0x000fe20000000000 */
[----:B------:R-:W-:Y:S01]  /*1a20*/  UIADD3 UR7, UR6, 0x404, URZ ;  /* 0x0000040406077890 */ /* 0x000fe2000fffe03f */
        /* <DEDUP_REMOVED lines=26> */
[----:B------:R-:W-:Y:S02]  /*1bd0*/  UIADD3 UR8, UR6, 0x6, URZ ;  /* 0x0000000606087890 */ /* 0x000fe4000fffe03f */
[----:B------:R-:W-:Y:S01]  /*1be0*/  UIADD3 UR10, UR5, 0x6, URZ ;  /* 0x00000006050a7890 */ /* 0x000fe2000fffe03f */
[----:B------:R-:W-:Y:S01]  /*1bf0*/  UMOV UR9, 0x40000040 ;  /* 0x4000004000097882 */ /* 0x000fe20000000000 */
[----:B------:R-:W-:Y:S01]  /*1c00*/  UMOV UR11, 0x40000040 ;  /* 0x40000040000b7882 */ /* 0x000fe20000000000 */
[----:B------:R-:W-:Y:S02]  /*1c10*/  UIADD3 UR5, UR6, 0x406, URZ ;  /* 0x0000040606057890 */ /* 0x000fe4000fffe03f */
[----:B------:R-:W-:Y:S01]  /*1c20*/  UIADD3 UR6, UR6, 0x806, URZ ;  /* 0x0000080606067890 */ /* 0x000fe2000fffe03f */
        /* <DEDUP_REMOVED lines=12> */
[----:B------:R-:W-:Y:S03]  /*1cf0*/  IGMMA.64x32x32.S8.S8 R24, gdesc[UR8], R24, gsb0 ;  /* 0x01200000081879f1 */ /* 0x000fe60008041018 */
[----:B------:R-:W-:Y:S02]  /*1d00*/  WARPGROUP.DEPBAR.LE gsb0, 0x0 ;  /* 0x00008000000079c5 */ /* 0x000fe40000010000 */
[----:B------:R-:W-:Y:S05]  /*1d10*/  @!P2 BRA `(.L_x_22) ;  /* 0x0000000400e8a947 */ /* 0x000fea0003800000 */
[----:B------:R-:W-:Y:S01]  /*1d20*/  UIADD3 UR5, UR37, 0x1, URZ ;  /* 0x0000000125057890 */ /* 0x000fe2000fffe03f */
[----:B01----:R-:W-:Y:S02]  /*1d30*/  IMAD.U32 R0, RZ, RZ, UR46 ;  /* 0x0000002eff007e24 */ /* 0x003fe4000f8e00ff */
[----:B------:R-:W-:Y:S01]  /*1d40*/  IMAD.U32 R3, RZ, RZ, UR37 ;  /* 0x00000025ff037e24 */ /* 0x000fe2000f8e00ff */
[----:B------:R-:W-:-:S04]  /*1d50*/  UISETP.NE.AND UP0, UPT, UR5, 0x4, UPT ;  /* 0x000000040500788c */ /* 0x000fc8000bf05270 */
[----:B------:R-:W-:Y:S02]  /*1d60*/  USEL UR6, URZ, 0x1, UP0 ;  /* 0x000000013f067887 */ /* 0x000fe40008000000 */
[----:B------:R-:W-:Y:S02]  /*1d70*/  USEL UR5, UR5, URZ, UP0 ;  /* 0x0000003f05057287 */ /* 0x000fe40008000000 */
[----:B------:R-:W-:-:S06]  /*1d80*/  ULOP3.LUT UR6, UR36, UR6, URZ, 0x3c, !UPT ;  /* 0x0000000624067292 */ /* 0x000fcc000f8e3c3f */
[----:B------:R-:W-:-:S07]  /*1d90*/  IMAD.U32 R7, RZ, RZ, UR6 ;  /* 0x00000006ff077e24 */ /* 0x000fce000f8e00ff */
.L_x_29:
[----:B------:R-:W-:Y:S05]  /*1da0*/  @!P0 BRA `(.L_x_23) ;  /* 0x0000000000048947 */ /* 0x000fea0003800000 */
[----:B------:R-:W-:Y:S01]  /*1db0*/  BPT.TRAP 0x1 ;  /* 0x000000040000795c */ /* 0x000fe20000300000 */
.L_x_23:
[----:B------:R-:W0:Y:S01]  /*1dc0*/  S2UR UR7, SR_CgaCtaId ;  /* 0x00000000000779c3 */ /* 0x000e220000008800 */
[----:B------:R-:W-:Y:S01]  /*1dd0*/  UMOV UR6, 0x400 ;  /* 0x0000040000067882 */ /* 0x000fe20000000000 */
[----:B------:R-:W-:Y:S01]  /*1de0*/  IMAD.U32 R5, RZ, RZ, UR5 ;  /* 0x00000005ff057e24 */ /* 0x000fe2000f8e00ff */
[----:B------:R-:W-:Y:S01]  /*1df0*/  SHF.L.U32 R4, R7, 0x1f, RZ ;  /* 0x0000001f07047819 */ /* 0x000fe200000006ff */
[----:B0-----:R-:W-:-:S06]  /*1e00*/  ULEA UR6, UR7, UR6, 0x18 ;  /* 0x0000000607067291 */ /* 0x001fcc000f8ec03f */
[----:B------:R-:W-:-:S04]  /*1e10*/  IMAD.U32 R6, RZ, RZ, UR6 ;  /* 0x00000006ff067e24 */ /* 0x000fc8000f8e00ff */
[----:B------:R-:W-:-:S04]  /*1e20*/  IMAD R5, R5, 0x8, R6 ;  /* 0x0000000805057824 */ /* 0x000fc800078e0206 */
[----:B------:R0:W1:Y:S01]  /*1e30*/  SYNCS.PHASECHK.TRANS64.TRYWAIT P1, [R5+URZ], R4 ;  /* 0x00000004050075a7 */ /* 0x000062000802017f */
[----:B------:R-:W-:Y:S05]  /*1e40*/  @!P0 BRA `(.L_x_24) ;  /* 0x0000000000048947 */ /* 0x000fea0003800000 */
[----:B------:R-:W-:Y:S01]  /*1e50*/  BPT.TRAP 0x1 ;  /* 0x000000040000795c */ /* 0x000fe20000300000 */
.L_x_24:
[----:B-1----:R-:W-:Y:S05]  /*1e60*/  @P1 BRA `(.L_x_25) ;  /* 0x0000000000081947 */ /* 0x002fea0003800000 */
[----:B------:R-:W1:Y:S02]  /*1e70*/  SYNCS.PHASECHK.TRANS64.TRYWAIT P1, [R5+URZ], R4 ;  /* 0x00000004050075a7 */ /* 0x000e64000802017f */
[----:B-1----:R-:W-:Y:S05]  /*1e80*/  @!P1 BRA `(.L_x_26) ;  /* 0x0000004c00849947 */ /* 0x002fea0003800000 */
.L_x_25:
[----:B------:R-:W-:Y:S01]  /*1e90*/  ULEA UR7, UR5, UR4, 0x8 ;  /* 0x0000000405077291 */ /* 0x000fe2000f8e403f */
[----:B------:R-:W-:Y:S01]  /*1ea0*/  WARPGROUP.ARRIVE ;  /* 0x00000000000079c5 */ /* 0x000fe20000000000 */
[----:B------:R-:W-:Y:S01]  /*1eb0*/  UIMAD UR6, UR5, 0xc00, UR47 ;  /* 0x00000c00050678a4 */ /* 0x000fe2000f8e022f */
[----:B------:R-:W-:Y:S01]  /*1ec0*/  UMOV UR11, 0x40000040 ;  /* 0x40000040000b7882 */ /* 0x000fe20000000000 */
[----:B------:R-:W-:Y:S02]  /*1ed0*/  UMOV UR9, 0x40000040 ;  /* 0x4000004000097882 */ /* 0x000fe40000000000 */
[----:B------:R-:W-:Y:S01]  /*1ee0*/  UIADD3 UR12, UR6, 0x400, URZ ;  /* 0x00000400060c7890 */ /* 0x000fe2000fffe03f */
[----:B------:R-:W-:Y:S02]  /*1ef0*/  UMOV UR10, UR7 ;  /* 0x00000007000a7c82 */ /* 0x000fe40008000000 */
[----:B------:R-:W-:Y:S01]  /*1f00*/  UMOV UR8, UR6 ;  /* 0x0000000600087c82 */ /* 0x000fe20008000000 */
[----:B------:R-:W-:Y:S01]  /*1f10*/  UIADD3 UR13, UR6, 0x800, URZ ;  /* 0x00000800060d7890 */ /* 0x000fe2000fffe03f */
[----:B------:R-:W-:Y:S01]  /*1f20*/  IGMMA.64x32x32.S8.S8 R56, gdesc[UR8], R56, gsb0 ;  /* 0x01200000083879f1 */ /* 0x000fe20008041038 */
[----:B------:R-:W-:Y:S01]  /*1f30*/  UMOV UR9, 0x40000040 ;  /* 0x4000004000097882 */ /* 0x000fe20000000000 */
[----:B------:R-:W-:Y:S01]  /*1f40*/  UMOV UR8, UR12 ;  /* 0x0000000c00087c82 */ /* 0x000fe20008000000 */
[----:B------:R-:W-:Y:S01]  /*1f50*/  UIADD3 UR12, UR6, 0x402, URZ ;  /* 0x00000402060c7890 */ /* 0x000fe2000fffe03f */
[----:B------:R-:W-:-:S02]  /*1f60*/  WARPGROUP.DEPBAR.LE gsb0, 0x0 ;  /* 0x00008000000079c5 */ /* 0x000fc40000010000 */
        /* <DEDUP_REMOVED lines=65> */
[----:B------:R-:W-:Y:S01]  /*2380*/  BPT.TRAP 0x1 ;  /* 0x000000040000795c */ /* 0x000fe20000300000 */
.L_x_27:
[----:B------:R-:W-:-:S13]  /*2390*/  ISETP.NE.AND P1, PT, R22, RZ, PT ;  /* 0x000000ff1600720c */ /* 0x000fda0003f25270 */
[----:B01----:R-:W-:-:S04]  /*23a0*/  @P1 IMAD R4, R3, 0x8, R6 ;  /* 0x0000000803041824 */ /* 0x003fc800078e0206 */
[----:B------:R-:W-:-:S05]  /*23b0*/  @P1 VIADD R4, R4, 0x20 ;  /* 0x0000002004041836 */ /* 0x000fca0000000000 */
[----:B------:R-:W-:-:S04]  /*23c0*/  @P1 PRMT R4, R19, 0x654, R4 ;  /* 0x0000065413041816 */ /* 0x000fc80000000004 */
[----:B------:R0:W-:Y:S01]  /*23d0*/  @P1 SYNCS.ARRIVE.TRANS64.RED.A1T0 RZ, [R4+URZ], RZ ;  /* 0x000000ff04ff19a7 */ /* 0x0001e2000810043f */
[----:B------:R-:W-:-:S13]  /*23e0*/  ISETP.GT.U32.AND P1, PT, R18, 0x1, PT ;  /* 0x000000011200780c */ /* 0x000fda0003f24070 */
[----:B0-----:R-:W-:Y:S05]  /*23f0*/  @P1 BRA `(.L_x_28) ;  /* 0x0000000000041947 */ /* 0x001fea0003800000 */
[----:B------:R-:W-:Y:S01]  /*2400*/  BPT.TRAP 0x1 ;  /* 0x000000040000795c */ /* 0x000fe20000300000 */
.L_x_28:
[----:B------:R-:W-:Y:S01]  /*2410*/  UIADD3 UR5, UR5, 0x1, URZ ;  /* 0x0000000105057890 */ /* 0x000fe2000fffe03f */
[C---:B------:R-:W-:Y:S01]  /*2420*/  ISETP.GT.AND P2, PT, R0.reuse, 0x1, PT ;  /* 0x000000010000780c */ /* 0x040fe20003f44270 */
[----:B------:R-:W-:Y:S02]  /*2430*/  VIADD R3, R3, 0x1 ;  /* 0x0000000103037836 */ /* 0x000fe40000000000 */
[----:B------:R-:W-:Y:S01]  /*2440*/  UISETP.NE.AND UP0, UPT, UR5, 0x4, UPT ;  /* 0x000000040500788c */ /* 0x000fe2000bf05270 */
[----:B------:R-:W-:Y:S02]  /*2450*/  VIADD R0, R0, 0xffffffff ;  /* 0xffffffff00007836 */ /* 0x000fe40000000000 */
[C---:B------:R-:W-:Y:S01]  /*2460*/  ISETP.NE.AND P1, PT, R3.reuse, 0x4, PT ;  /* 0x000000040300780c */ /* 0x040fe20003f25270 */
[----:B------:R-:W-:Y:S02]  /*2470*/  USEL UR6, URZ, 0x1, UP0 ;  /* 0x000000013f067887 */ /* 0x000fe40008000000 */
[----:B------:R-:W-:Y:S01]  /*2480*/  USEL UR5, UR5, URZ, UP0 ;  /* 0x0000003f05057287 */ /* 0x000fe20008000000 */
[----:B------:R-:W-:-:S03]  /*2490*/  SEL R3, R3, RZ, P1 ;  /* 0x000000ff03037207 */ /* 0x000fc60000800000 */
[----:B------:R-:W-:Y:S01]  /*24a0*/  LOP3.LUT R7, R7, UR6, RZ, 0x3c, !PT ;  /* 0x0000000607077c12 */ /* 0x000fe2000f8e3cff */
[----:B------:R-:W-:Y:S07]  /*24b0*/  @P2 BRA `(.L_x_29) ;  /* 0xfffffff800382947 */ /* 0x000fee000383ffff */
.L_x_22:
[----:B01----:R-:W0:Y:S02]  /*24c0*/  LDC R0, c[0x0][0x28c] ;  /* 0x0000a300ff007b82 */ /* 0x003e240000000800 */
[----:B0-----:R-:W-:-:S13]  /*24d0*/  ISETP.GE.AND P1, PT, R0, 0x1, PT ;  /* 0x000000010000780c */ /* 0x001fda0003f26270 */
[----:B------:R-:W-:Y:S05]  /*24e0*/  @!P1 BRA `(.L_x_30) ;  /* 0x0000000000389947 */ /* 0x000fea0003800000 */
[----:B------:R-:W-:Y:S05]  /*24f0*/  @!P0 BRA `(.L_x_31) ;  /* 0x0000000000048947 */ /* 0x000fea0003800000 */
[----:B------:R-:W-:Y:S01]  /*2500*/  BPT.TRAP 0x1 ;  /* 0x000000040000795c */ /* 0x000fe20000300000 */
.L_x_31:
[----:B------:R-:W-:-:S13]  /*2510*/  ISETP.NE.AND P0, PT, R22, RZ, PT ;  /* 0x000000ff1600720c */ /* 0x000fda0003f05270 */
[----:B------:R-:W-:-:S05]  /*2520*/  VOTEU.ANY UP0, P0 ;  /* 0x00000000003f7886 */ /* 0x000fca0000000100 */
[----:B------:R-:W-:-:S06]  /*2530*/  @UP0 UIADD3 UR4, UR46, UR37, URZ ;  /* 0x000000252e040290 */ /* 0x000fcc000fffe03f */
[----:B------:R-:W-:-:S04]  /*2540*/  IMAD.U32 R0, RZ, RZ, UR4 ;  /* 0x00000004ff007e24 */ /* 0x000fc8000f8e00ff */
[----:B------:R-:W-:-:S05]  /*2550*/  @P0 IMAD.SHL.U32 R0, R0, 0x8, RZ ;  /* 0x0000000800000824 */ /* 0x000fca00078e00ff */
[----:B------:R-:W-:-:S04]  /*2560*/  @P0 LOP3.LUT R0, R0, 0x18, RZ, 0xc0, !PT ;  /* 0x0000001800000812 */ /* 0x000fc800078ec0ff */
[----:B------:R-:W-:-:S04]  /*2570*/  @P0 IADD3 R0, R6, 0x20, R0 ;  /* 0x0000002006000810 */ /* 0x000fc80007ffe000 */
[----:B------:R-:W-:-:S04]  /*2580*/  @P0 PRMT R0, R19, 0x654, R0 ;  /* 0x0000065413000816 */ /* 0x000fc80000000000 */
[----:B------:R0:W-:Y:S01]  /*2590*/  @P0 SYNCS.ARRIVE.TRANS64.RED.A1T0 RZ, [R0+URZ], RZ ;  /* 0x000000ff00ff09a7 */ /* 0x0001e2000810043f */
[----:B------:R-:W-:-:S13]  /*25a0*/  ISETP.GT.U32.AND P0, PT, R18, 0x1, PT ;  /* 0x000000011200780c */ /* 0x000fda0003f04070 */
[----:B0-----:R-:W-:Y:S05]  /*25b0*/  @P0 BRA `(.L_x_30) ;  /* 0x0000000000040947 */ /* 0x001fea0003800000 */
[----:B------:R-:W-:Y:S01]  /*25c0*/  BPT.TRAP 0x1 ;  /* 0x000000040000795c */ /* 0x000fe20000300000 */
.L_x_30:
[----:B------:R-:W-:Y:S01]  /*25d0*/  SHF.R.S32.HI R6, RZ, 0x1f, R82 ;  /* 0x0000001fff067819 */ /* 0x000fe20000011452 */
[----:B------:R-:W-:Y:S01]  /*25e0*/  ULDC.64 UR4, c[0x0][0x5d0] ;  /* 0x0001740000047ab9 */ /* 0x000fe20000000a00 */
[----:B------:R-:W-:Y:S01]  /*25f0*/  IMAD.SHL.U32 R84, R84, 0x20, RZ ;  /* 0x0000002054547824 */ /* 0x000fe200078e00ff */
[----:B------:R-:W-:Y:S01]  /*2600*/  ULDC UR6, c[0x0][0x288] ;  /* 0x0000a20000067ab9 */ /* 0x000fe20000000800 */
[----:B------:R-:W-:-:S03]  /*2610*/  IMAD.WIDE R14, R83, 0x180, R72 ;  /* 0x00000180530e7825 */ /* 0x000fc600078e0248 */
[----:B------:R-:W-:Y:S01]  /*2620*/  LOP3.LUT R12, R84, 0x6, R77, 0xf8, !PT ;  /* 0x00000006540c7812 */ /* 0x000fe200078ef84d */
[----:B------:R-:W-:Y:S01]  /*2630*/  IMAD R3, R6, UR4, RZ ;  /* 0x0000000406037c24 */ /* 0x000fe2000f8e02ff */
[----:B------:R-:W-:Y:S01]  /*2640*/  ISETP.GE.AND P0, PT, R84, UR6, PT ;  /* 0x0000000654007c0c */ /* 0x000fe2000bf06270 */
[----:B------:R-:W-:Y:S01]  /*2650*/  ULDC UR6, c[0x0][0x284] ;  /* 0x0000a10000067ab9 */ /* 0x000fe20000000800 */
[--C-:B------:R-:W-:Y:S01]  /*2660*/  SHF.R.S32.HI R13, RZ, 0x1f, R12.reuse ;  /* 0x0000001fff0d7819 */ /* 0x100fe2000001140c */
[C---:B------:R-:W-:Y:S02]  /*2670*/  IMAD R7, R82.reuse, UR5, R3 ;  /* 0x0000000552077c24 */ /* 0x040fe4000f8e0203 */
[----:B------:R-:W-:Y:S02]  /*2680*/  IMAD R3, R83, 0x180, RZ ;  /* 0x0000018053037824 */ /* 0x000fe400078e02ff */
[----:B------:R-:W-:Y:S01]  /*2690*/  IMAD.WIDE.U32 R4, R82, UR4, R12 ;  /* 0x0000000452047c25 */ /* 0x000fe2000f8e000c */
[----:B------:R-:W-:-:S02]  /*26a0*/  ULDC.64 UR4, c[0x0][0x5c8] ;  /* 0x0001720000047ab9 */ /* 0x000fc40000000a00 */
[----:B------:R-:W-:Y:S01]  /*26b0*/  ISETP.GE.OR P0, PT, R3, UR6, P0 ;  /* 0x0000000603007c0c */ /* 0x000fe20008706670 */
[----:B------:R-:W-:Y:S02]  /*26c0*/  IMAD R9, R15, UR4, RZ ;  /* 0x000000040f097c24 */ /* 0x000fe4000f8e02ff */
[----:B------:R-:W-:Y:S02]  /*26d0*/  IMAD.IADD R5, R5, 0x1, R7 ;  /* 0x0000000105057824 */ /* 0x000fe400078e0207 */
[C---:B------:R-:W-:Y:S02]  /*26e0*/  IMAD R7, R14.reuse, UR5, R9 ;  /* 0x000000050e077c24 */ /* 0x040fe4000f8e0209 */
[----:B------:R-:W-:-:S04]  /*26f0*/  IMAD.WIDE.U32 R8, R14, UR4, R4 ;  /* 0x000000040e087c25 */ /* 0x000fc8000f8e0004 */
[----:B------:R-:W-:Y:S02]  /*2700*/  IMAD.MOV.U32 R0, RZ, RZ, -0x1 ;  /* 0xffffffffff007424 */ /* 0x000fe400078e00ff */
[----:B------:R-:W-:Y:S05]  /*2710*/  @P0 BRA `(.L_x_32) ;  /* 0x0000002800440947 */ /* 0x000fea0003800000 */
[----:B-----5:R-:W-:Y:S01]  /*2720*/  ISETP.NE.AND P0, PT, R74, RZ, PT ;  /* 0x000000ff4a00720c */ /* 0x020fe20003f05270 */
[----:B------:R-:W-:Y:S01]  /*2730*/  BSSY B0, `(.L_x_32) ;  /* 0x000028f000007945 */ /* 0x000fe20003800000 */
[----:B------:R-:W-:Y:S02]  /*2740*/  IMAD.IADD R4, R80, 0x1, -R3 ;  /* 0x0000000150047824 */ /* 0x000fe400078e0a03 */
[----:B------:R-:W-:Y:S02]  /*2750*/  IMAD.IADD R86, R9, 0x1, R7 ;  /* 0x0000000109567824 */ /* 0x000fe400078e0207 */
[----:B------:R-:W-:-:S07]  /*2760*/  IMAD.IADD R3, R75, 0x1, -R84 ;  /* 0x000000014b037824 */ /* 0x000fce00078e0a54 */
[----:B------:R-:W-:Y:S05]  /*2770*/  @!P0 BRA `(.L_x_33) ;  /* 0x0000001800bc8947 */ /* 0x000fea0003800000 */
[----:B------:R-:W0:Y:S01]  /*2780*/  LDC.64 R20, c[0x0][0x5b0] ;  /* 0x00016c00ff147b82 */ /* 0x000e220000000a00 */
[----:B------:R-:W-:Y:S01]  /*2790*/  ULDC.64 UR4, c[0x0][0x5b8] ;  /* 0x00016e0000047ab9 */ /* 0x000fe20000000a00 */
[----:B------:R-:W-:Y:S01]  /*27a0*/  ISETP.GE.AND P1, PT, R4, 0x1, PT ;  /* 0x000000010400780c */ /* 0x000fe20003f26270 */
[----:B------:R-:W-:Y:S01]  /*27b0*/  IMAD R5, R6, UR4, RZ ;  /* 0x0000000406057c24 */ /* 0x000fe2000f8e02ff */
[----:B------:R-:W-:Y:S01]  /*27c0*/  BSSY B1, `(.L_x_34) ;  /* 0x0000010000017945 */ /* 0x000fe20003800000 */
[C---:B------:R-:W-:Y:S01]  /*27d0*/  IMAD.WIDE.U32 R12, R82.reuse, UR4, R12 ;  /* 0x00000004520c7c25 */ /* 0x040fe2000f8e000c */
[----:B------:R-:W-:Y:S02]  /*27e0*/  ISETP.LT.OR P3, PT, R3, 0x1, !P1 ;  /* 0x000000010300780c */ /* 0x000fe40004f61670 */
[----:B------:R-:W1:Y:S01]  /*27f0*/  LDC.64 R10, c[0x0][0x5a8] ;  /* 0x00016a00ff0a7b82 */ /* 0x000e620000000a00 */
[----:B------:R-:W-:Y:S02]  /*2800*/  IMAD R5, R82, UR5, R5 ;  /* 0x0000000552057c24 */ /* 0x000fe4000f8e0205 */
[----:B------:R-:W-:-:S02]  /*2810*/  IMAD.MOV.U32 R82, RZ, RZ, R12 ;  /* 0x000000ffff527224 */ /* 0x000fc400078e000c */
[----:B------:R-:W-:Y:S02]  /*2820*/  IMAD.IADD R83, R13, 0x1, R5 ;  /* 0x000000010d537824 */ /* 0x000fe400078e0205 */
[-C--:B0-----:R-:W-:Y:S01]  /*2830*/  IMAD R5, R15, R20.reuse, RZ ;  /* 0x000000140f057224 */ /* 0x081fe200078e02ff */
[----:B------:R-:W-:Y:S01]  /*2840*/  SHF.L.U64.HI R85, R20, 0x3, R21 ;  /* 0x0000000314557819 */ /* 0x000fe20000010215 */
[----:B------:R-:W-:-:S04]  /*2850*/  IMAD.WIDE.U32 R6, R14, R20, R82 ;  /* 0x000000140e067225 */ /* 0x000fc800078e0052 */
[----:B------:R-:W-:Y:S01]  /*2860*/  IMAD R87, R14, R21, R5 ;  /* 0x000000150e577224 */ /* 0x000fe200078e0205 */
[----:B-1----:R-:W-:Y:S01]  /*2870*/  IADD3 R88, P0, R6, R10, RZ ;  /* 0x0000000a06587210 */ /* 0x002fe20007f1e0ff */
[----:B------:R-:W-:-:S03]  /*2880*/  IMAD.SHL.U32 R84, R20, 0x8, RZ ;  /* 0x0000000814547824 */ /* 0x000fc600078e00ff */
[----:B------:R-:W-:Y:S01]  /*2890*/  IADD3.X R89, R11, R7, R87, P0, !PT ;  /* 0x000000070b597210 */ /* 0x000fe200007fe457 */
[----:B------:R-:W-:Y:S08]  /*28a0*/  @P3 BRA `(.L_x_35) ;  /* 0x0000000000043947 */ /* 0x000ff00003800000 */
[----:B------:R0:W5:Y:S02]  /*28b0*/  LDG.E.U8 R81, desc[UR50][R88.64] ;  /* 0x0000003258517981 */ /* 0x000164000c1e1100 */
.L_x_35:
[----:B------:R-:W-:Y:S05]  /*28c0*/  BSYNC B1 ;  /* 0x0000000000017941 */ /* 0x000fea0003800000 */
.L_x_34:
[----:B-----5:R-:W-:Y:S01]  /*28d0*/  LOP3.LUT R5, R81, 0xffff, RZ, 0xc0, !PT ;  /* 0x0000ffff51057812 */ /* 0x020fe200078ec0ff */
[----:B------:R-:W-:Y:S01]  /*28e0*/  ULDC.64 UR4, c[0x0][0x5c0] ;  /* 0x0001700000047ab9 */ /* 0x000fe20000000a00 */
[----:B------:R-:W-:Y:S01]  /*28f0*/  ISETP.LT.OR P2, PT, R3, 0x2, !P1 ;  /* 0x000000020300780c */ /* 0x000fe20004f41670 */
[----:B------:R-:W-:Y:S01]  /*2900*/  IMAD.WIDE.U32 R6, R14, R20, R84 ;  /* 0x000000140e067225 */ /* 0x000fe200078e0054 */
[----:B------:R-:W-:Y:S01]  /*2910*/  PRMT R5, R5, 0x8880, RZ ;  /* 0x0000888005057816 */ /* 0x000fe200000000ff */
[----:B------:R-:W-:Y:S01]  /*2920*/  BSSY B1, `(.L_x_36) ;  /* 0x0000010000017945 */ /* 0x000fe20003800000 */
[----:B------:R-:W-:Y:S01]  /*2930*/  IADD3 R8, P0, R8, UR4, RZ ;  /* 0x0000000408087c10 */ /* 0x000fe2000ff1e0ff */
[----:B------:R-:W-:Y:S01]  /*2940*/  IMAD.IADD R7, R87, 0x1, R7 ;  /* 0x0000000157077824 */ /* 0x000fe200078e0207 */
[----:B------:R-:W-:Y:S02]  /*2950*/  IADD3 R90, P4, P5, R12, R10, R6 ;  /* 0x0000000a0c5a7210 */ /* 0x000fe40007d9e006 */
[----:B------:R-:W-:Y:S01]  /*2960*/  IADD3.X R9, R86, UR5, RZ, P0, !PT ;  /* 0x0000000556097c10 */ /* 0x000fe200087fe4ff */
[----:B------:R-:W-:Y:S01]  /*2970*/  IMAD R86, R5, R74, RZ ;  /* 0x0000004a05567224 */ /* 0x000fe200078e02ff */
[----:B------:R-:W-:-:S02]  /*2980*/  ISETP.GE.AND P0, PT, R4, 0x9, PT ;  /* 0x000000090400780c */ /* 0x000fc40003f06270 */
[----:B------:R-:W-:Y:S01]  /*2990*/  IADD3.X R91, R83, R11, R7, P4, P5 ;  /* 0x0000000b535b7210 */ /* 0x000fe200027ea407 */
[----:B------:R-:W-:Y:S01]  /*29a0*/  @!P3 IMAD R5, R56, R23, R86 ;  /* 0x000000173805b224 */ /* 0x000fe200078e0256 */
[C---:B------:R-:W-:Y:S02]  /*29b0*/  ISETP.LT.OR P5, PT, R3.reuse, 0x1, !P0 ;  /* 0x000000010300780c */ /* 0x040fe400047a1670 */
[----:B------:R-:W-:Y:S02]  /*29c0*/  ISETP.LT.OR P4, PT, R3, 0x2, !P0 ;  /* 0x000000020300780c */ /* 0x000fe40004781670 */
[----:B------:R1:W-:Y:S01]  /*29d0*/  @!P3 STG.E.U8 desc[UR50][R8.64], R5 ;  /* 0x000000050800b986 */ /* 0x0003e2000c101132 */
[----:B------:R-:W-:Y:S10]  /*29e0*/  @P2 BRA `(.L_x_37) ;  /* 0x00000000000c2947 */ /* 0x000ff40003800000 */
[----:B------:R-:W1:Y:S02]  /*29f0*/  LDG.E.U8 R81, desc[UR50][R88.64+0x1] ;  /* 0x0000013258517981 */ /* 0x000e64000c1e1100 */
[----:B-1----:R-:W-:-:S05]  /*2a00*/  PRMT R5, R81, 0x8880, RZ ;  /* 0x0000888051057816 */ /* 0x002fca00000000ff */
[----:B------:R-:W-:-:S07]  /*2a10*/  IMAD R86, R5, R74, RZ ;  /* 0x0000004a05567224 */ /* 0x000fce00078e02ff */
.L_x_37:
[----:B------:R-:W-:Y:S05]  /*2a20*/  BSYNC B1 ;  /* 0x0000000000017941 */ /* 0x000fea0003800000 */
.L_x_36:
[----:B------:R-:W-:Y:S01]  /*2a30*/  @!P2 IMAD R57, R57, R23, R86 ;  /* 0x000000173939a224 */ /* 0x000fe200078e0256 */
[----:B------:R-:W-:Y:S01]  /*2a40*/  IADD3 R6, P3, R8, UR43, RZ ;  /* 0x0000002b08067c10 */ /* 0x000fe2000ff7e0ff */
[----:B------:R-:W-:Y:S03]  /*2a50*/  BSSY B1, `(.L_x_38) ;  /* 0x0000007000017945 */ /* 0x000fe60003800000 */
[----:B------:R2:W-:Y:S01]  /*2a60*/  @!P2 STG.E.U8 desc[UR50][R8.64+0x1], R57 ;  /* 0x000001390800a986 */ /* 0x0005e2000c101132 */
[----:B------:R-:W-:Y:S01]  /*2a70*/  IADD3.X R7, R9, UR41, RZ, P3, !PT ;  /* 0x0000002909077c10 */ /* 0x000fe20009ffe4ff */
[----:B------:R-:W-:Y:S07]  /*2a80*/  @P5 BRA `(.L_x_39) ;  /* 0x00000000000c5947 */ /* 0x000fee0003800000 */
[----:B------:R-:W1:Y:S02]  /*2a90*/  LDG.E.U8 R81, desc[UR50][R90.64] ;  /* 0x000000325a517981 */ /* 0x000e64000c1e1100 */
[----:B-1----:R-:W-:-:S05]  /*2aa0*/  PRMT R5, R81, 0x8880, RZ ;  /* 0x0000888051057816 */ /* 0x002fca00000000ff */
[----:B------:R-:W-:-:S07]  /*2ab0*/  IMAD R86, R5, R74, RZ ;  /* 0x0000004a05567224 */ /* 0x000fce00078e02ff */
.L_x_39:
[----:B------:R-:W-:Y:S05]  /*2ac0*/  BSYNC B1 ;  /* 0x0000000000017941 */ /* 0x000fea0003800000 */
.L_x_38:
[----:B-1----:R-:W-:Y:S01]  /*2ad0*/  @!P5 IMAD R5, R58, R23, R86 ;  /* 0x000000173a05d224 */ /* 0x002fe200078e0256 */
[----:B------:R-:W-:Y:S04]  /*2ae0*/  BSSY B1, `(.L_x_40) ;  /* 0x0000006000017945 */ /* 0x000fe80003800000 */
[----:B------:R1:W-:Y:S01]  /*2af0*/  @!P5 STG.E.U8 desc[UR50][R6.64], R5 ;  /* 0x000000050600d986 */ /* 0x0003e2000c101132 */
[----:B------:R-:W-:Y:S05]  /*2b00*/  @P4 BRA `(.L_x_41) ;  /* 0x00000000000c4947 */ /* 0x000fea0003800000 */
[----:B------:R-:W1:Y:S02]  /*2b10*/  LDG.E.U8 R81, desc[UR50][R90.64+0x1] ;  /* 0x000001325a517981 */ /* 0x000e64000c1e1100 */
[----:B-1----:R-:W-:-:S05]  /*2b20*/  PRMT R5, R81, 0x8880, RZ ;  /* 0x0000888051057816 */ /* 0x002fca00000000ff */
[----:B------:R-:W-:-:S07]  /*2b30*/  IMAD R86, R5, R74, RZ ;  /* 0x0000004a05567224 */ /* 0x000fce00078e02ff */
.L_x_41:
[----:B------:R-:W-:Y:S05]  /*2b40*/  BSYNC B1 ;  /* 0x0000000000017941 */ /* 0x000fea0003800000 */
.L_x_40:
[----:B------:R-:W-:Y:S01]  /*2b50*/  ISETP.LT.OR P3, PT, R3, 0x9, !P1 ;  /* 0x000000090300780c */ /* 0x000fe20004f61670 */
[----:B------:R-:W-:Y:S01]  /*2b60*/  @!P4 IMAD R59, R59, R23, R86 ;  /* 0x000000173b3bc224 */ /* 0x000fe200078e0256 */
[----:B------:R-:W-:Y:S01]  /*2b70*/  BSSY B1, `(.L_x_42) ;  /* 0x0000009000017945 */ /* 0x000fe20003800000 */
[C---:B------:R-:W-:Y:S02]  /*2b80*/  ISETP.LT.OR P2, PT, R3.reuse, 0xa, !P1 ;  /* 0x0000000a0300780c */ /* 0x040fe40004f41670 */
[C---:B------:R-:W-:Y:S01]  /*2b90*/  ISETP.LT.OR P5, PT, R3.reuse, 0x9, !P0 ;  /* 0x000000090300780c */ /* 0x040fe200047a1670 */
[----:B------:R3:W-:Y:S01]  /*2ba0*/  @!P4 STG.E.U8 desc[UR50][R6.64+0x1], R59 ;  /* 0x0000013b0600c986 */ /* 0x0007e2000c101132 */
[----:B------:R-:W-:-:S06]  /*2bb0*/  ISETP.LT.OR P4, PT, R3, 0xa, !P0 ;  /* 0x0000000a0300780c */ /* 0x000fcc0004781670 */
[----:B------:R-:W-:Y:S07]  /*2bc0*/  @P3 BRA `(.L_x_43) ;  /* 0x00000000000c3947 */ /* 0x000fee0003800000 */
[----:B------:R-:W1:Y:S02]  /*2bd0*/  LDG.E.U8 R81, desc[UR50][R88.64+0x8] ;  /* 0x0000083258517981 */ /* 0x000e64000c1e1100 */
[----:B-1----:R-:W-:-:S05]  /*2be0*/  PRMT R5, R81, 0x8880, RZ ;  /* 0x0000888051057816 */ /* 0x002fca00000000ff */
[----:B------:R-:W-:-:S07]  /*2bf0*/  IMAD R86, R5, R74, RZ ;  /* 0x0000004a05567224 */ /* 0x000fce00078e02ff */
.L_x_43:
[----:B------:R-:W-:Y:S05]  /*2c00*/  BSYNC B1 ;  /* 0x0000000000017941 */ /* 0x000fea0003800000 */
.L_x_42:
[----:B-1----:R-:W-:Y:S01]  /*2c10*/  @!P3 IMAD R5, R60, R23, R86 ;  /* 0x000000173c05b224 */ /* 0x002fe200078e0256 */
[----:B------:R-:W-:Y:S04]  /*2c20*/  BSSY B1, `(.L_x_44) ;  /* 0x0000006000017945 */ /* 0x000fe80003800000 */
[----:B------:R1:W-:Y:S01]  /*2c30*/  @!P3 STG.E.U8 desc[UR50][R8.64+0x8], R5 ;  /* 0x000008050800b986 */ /* 0x0003e2000c101132 */
[----:B------:R-:W-:Y:S05]  /*2c40*/  @P2 BRA `(.L_x_45) ;  /* 0x00000000000c2947 */ /* 0x000fea0003800000 */
[----:B------:R-:W1:Y:S02]  /*2c50*/  LDG.E.U8 R81, desc[UR50][R88.64+0x9] ;  /* 0x0000093258517981 */ /* 0x000e64000c1e1100 */
[----:B-1----:R-:W-:-:S05]  /*2c60*/  PRMT R5, R81, 0x8880, RZ ;  /* 0x0000888051057816 */ /* 0x002fca00000000ff */
[----:B------:R-:W-:-:S07]  /*2c70*/  IMAD R86, R5, R74, RZ ;  /* 0x0000004a05567224 */ /* 0x000fce00078e02ff */
.L_x_45:
[----:B------:R-:W-:Y:S05]  /*2c80*/  BSYNC B1 ;  /* 0x0000000000017941 */ /* 0x000fea0003800000 */
.L_x_44:
[----:B------:R-:W-:Y:S01]  /*2c90*/  @!P2 IMAD R61, R61, R23, R86 ;  /* 0x000000173d3da224 */ /* 0x000fe200078e0256 */
[----:B------:R-:W-:Y:S04]  /*2ca0*/  BSSY B1, `(.L_x_46) ;  /* 0x0000006000017945 */ /* 0x000fe80003800000 */
[----:B------:R4:W-:Y:S01]  /*2cb0*/  @!P2 STG.E.U8 desc[UR50][R8.64+0x9], R61 ;  /* 0x0000093d0800a986 */ /* 0x0009e2000c101132 */
[----:B------:R-:W-:Y:S05]  /*2cc0*/  @P5 BRA `(.L_x_47) ;  /* 0x00000000000c5947 */ /* 0x000fea0003800000 */
[----:B------:R-:W1:Y:S02]  /*2cd0*/  LDG.E.U8 R81, desc[UR50][R90.64+0x8] ;  /* 0x000008325a517981 */ /* 0x000e64000c1e1100 */
[----:B-1----:R-:W-:-:S05]  /*2ce0*/  PRMT R5, R81, 0x8880, RZ ;  /* 0x0000888051057816 */ /* 0x002fca00000000ff */
[----:B------:R-:W-:-:S07]  /*2cf0*/  IMAD R86, R5, R74, RZ ;  /* 0x0000004a05567224 */ /* 0x000fce00078e02ff */
.L_x_47:
[----:B------:R-:W-:Y:S05]  /*2d00*/  BSYNC B1 ;  /* 0x0000000000017941 */ /* 0x000fea0003800000 */
.L_x_46:
[----:B-1----:R-:W-:-:S05]  /*2d10*/  @!P5 IMAD R5, R62, R23, R86 ;  /* 0x000000173e05d224 */ /* 0x002fca00078e0256 */
[----:B------:R1:W-:Y:S04]  /*2d20*/  @!P5 STG.E.U8 desc[UR50][R6.64+0x8], R5 ;  /* 0x000008050600d986 */ /* 0x0003e8000c101132 */
[----:B------:R-:W5:Y:S01]  /*2d30*/  @!P4 LDG.E.U8 R81, desc[UR50][R90.64+0x9] ;  /* 0x000009325a51c981 */ /* 0x000f62000c1e1100 */
[----:B------:R-:W-:Y:S02]  /*2d40*/  ISETP.LT.OR P2, PT, R3, 0x11, !P1 ;  /* 0x000000110300780c */ /* 0x000fe40004f41670 */
[----:B-----5:R-:W-:-:S05]  /*2d50*/  @!P4 PRMT R13, R81, 0x8880, RZ ;  /* 0x00008880510dc816 */ /* 0x020fca00000000ff */
[----:B------:R-:W-:-:S04]  /*2d60*/  @!P4 IMAD R86, R13, R74, RZ ;  /* 0x0000004a0d56c224 */ /* 0x000fc800078e02ff */
[----:B------:R-:W-:-:S05]  /*2d70*/  @!P4 IMAD R63, R63, R23, R86 ;  /* 0x000000173f3fc224 */ /* 0x000fca00078e0256 */
[----:B------:R-:W-:Y:S04]  /*2d80*/  @!P4 STG.E.U8 desc[UR50][R6.64+0x9], R63 ;  /* 0x0000093f0600c986 */ /* 0x000fe8000c101132 */
[----:B------:R-:W5:Y:S01]  /*2d90*/  @!P2 LDG.E.U8 R81, desc[UR50][R88.64+0x10] ;  /* 0x000010325851a981 */ /* 0x000f62000c1e1100 */
[----:B------:R-:W-:Y:S02]  /*2da0*/  ISETP.LT.OR P3, PT, R3, 0x12, !P1 ;  /* 0x000000120300780c */ /* 0x000fe40004f61670 */
[----:B-----5:R-:W-:-:S05]  /*2db0*/  @!P2 PRMT R13, R81, 0x8880, RZ ;  /* 0x00008880510da816 */ /* 0x020fca00000000ff */
[----:B------:R-:W-:-:S04]  /*2dc0*/  @!P2 IMAD R86, R13, R74, RZ ;  /* 0x0000004a0d56a224 */ /* 0x000fc800078e02ff */
        /* <DEDUP_REMOVED lines=11> */
[----:B-1----:R-:W-:-:S04]  /*2e80*/  @!P2 IMAD.MOV.U32 R5, RZ, RZ, R13 ;  /* 0x000000ffff05a224 */ /* 0x002fc800078e000d */
[----:B------:R-:W-:-:S04]  /*2e90*/  @!P2 IMAD R86, R5, R74, RZ ;  /* 0x0000004a0556a224 */ /* 0x000fc800078e02ff */
[----:B------:R-:W-:-:S05]  /*2ea0*/  @!P2 IMAD R5, R66, R23, R86 ;  /* 0x000000174205a224 */ /* 0x000fca00078e0256 */
        /* <DEDUP_REMOVED lines=27> */
[----:B---3--:R-:W-:-:S05]  /*3060*/  IADD3 R59, P1, R14, 0x80, RZ ;  /* 0x000000800e3b7810 */ /* 0x008fca0007f3e0ff */
[----:B------:R-:W-:Y:S01]  /*3070*/  IMAD.X R13, RZ, RZ, R15, P1 ;  /* 0x000000ffff0d7224 */ /* 0x000fe200008e060f */
[----:B------:R-:W-:Y:S01]  /*3080*/  ISETP.GE.AND P1, PT, R4, 0x81, PT ;  /* 0x000000810400780c */ /* 0x000fe20003f26270 */
[----:B--2---:R-:W-:-:S03]  /*3090*/  IMAD.WIDE.U32 R56, R59, R20, R82 ;  /* 0x000000143b387225 */ /* 0x004fc600078e0052 */
[----:B------:R-:W-:Y:S01]  /*30a0*/  ISETP.LT.OR P3, PT, R3, 0x1, !P1 ;  /* 0x000000010300780c */ /* 0x000fe20004f61670 */
[----:B------:R-:W-:-:S04]  /*30b0*/  IMAD R58, R13, R20, RZ ;  /* 0x000000140d3a7224 */ /* 0x000fc800078e02ff */
[----:B------:R-:W-:Y:S01]  /*30c0*/  IMAD R63, R59, R21, R58 ;  /* 0x000000153b3f7224 */ /* 0x000fe200078e023a */
[----:B-----5:R-:W-:-:S05]  /*30d0*/  @!P0 PRMT R60, R81, 0x8880, RZ ;  /* 0x00008880513c8816 */ /* 0x020fca00000000ff */
[----:B------:R-:W-:Y:S01]  /*30e0*/  @!P0 IMAD.MOV.U32 R13, RZ, RZ, R60 ;  /* 0x000000ffff0d8224 */ /* 0x000fe200078e003c */
[----:B------:R-:W-:-:S03]  /*30f0*/  IADD3 R60, P2, R56, R10, RZ ;  /* 0x0000000a383c7210 */ /* 0x000fc60007f5e0ff */
[----:B------:R-:W-:Y:S01]  /*3100*/  @!P0 IMAD R86, R13, R74, RZ ;  /* 0x0000004a0d568224 */ /* 0x000fe200078e02ff */
[----:B----4-:R-:W-:-:S03]  /*3110*/  IADD3.X R61, R11, R57, R63, P2, !PT ;  /* 0x000000390b3d7210 */ /* 0x010fc600017fe43f */
[----:B------:R-:W-:-:S05]  /*3120*/  @!P0 IMAD R71, R71, R23, R86 ;  /* 0x0000001747478224 */ /* 0x000fca00078e0256 */
[----:B------:R-:W-:Y:S04]  /*3130*/  @!P0 STG.E.U8 desc[UR50][R6.64+0x19], R71 ;  /* 0x0000194706008986 */ /* 0x000fe8000c101132 */
[----:B------:R-:W1:Y:S01]  /*3140*/  @!P3 LDG.E.U8 R81, desc[UR50][R60.64] ;  /* 0x000000323c51b981 */ /* 0x000e62000c1e1100 */
[----:B------:R-:W-:Y:S02]  /*3150*/  ISETP.LT.OR P2, PT, R3, 0x2, !P1 ;  /* 0x000000020300780c */ /* 0x000fe40004f41670 */
[----:B------:R-:W-:-:S04]  /*3160*/  @!P3 IADD3 R56, P0, R8, UR40, RZ ;  /* 0x000000280838bc10 */ /* 0x000fc8000ff1e0ff */
[----:B------:R-:W-:Y:S02]  /*3170*/  @!P3 IADD3.X R57, R9, UR39, RZ, P0, !PT ;  /* 0x000000270939bc10 */ /* 0x000fe400087fe4ff */
[----:B-1----:R-:W-:-:S05]  /*3180*/  @!P3 PRMT R5, R81, 0x8880, RZ ;  /* 0x000088805105b816 */ /* 0x002fca00000000ff */
[----:B------:R-:W-:-:S04]  /*3190*/  @!P3 IMAD R86, R5, R74, RZ ;  /* 0x0000004a0556b224 */ /* 0x000fc800078e02ff */
[----:B------:R-:W-:-:S05]  /*31a0*/  @!P3 IMAD R5, R40, R23, R86 ;  /* 0x000000172805b224 */ /* 0x000fca00078e0256 */
[----:B------:R1:W-:Y:S04]  /*31b0*/  @!P3 STG.E.U8 desc[UR50][R56.64], R5 ;  /* 0x000000053800b986 */ /* 0x0003e8000c101132 */
[----:B------:R-:W2:Y:S01]  /*31c0*/  @!P2 LDG.E.U8 R81, desc[UR50][R60.64+0x1] ;  /* 0x000001323c51a981 */ /* 0x000ea2000c1e1100 */
[----:B------:R-:W-:Y:S01]  /*31d0*/  IMAD.WIDE.U32 R58, R59, R20, R84 ;  /* 0x000000143b3a7225 */ /* 0x000fe200078e0054 */
[----:B------:R-:W-:-:S03]  /*31e0*/  ISETP.GE.AND P0, PT, R4, 0x89, PT ;  /* 0x000000890400780c */ /* 0x000fc60003f06270 */
[----:B------:R-:W-:Y:S01]  /*31f0*/  IMAD.IADD R40, R63, 0x1, R59 ;  /* 0x000000013f287824 */ /* 0x000fe200078e023b */
[----:B------:R-:W-:Y:S02]  /*3200*/  IADD3 R58, P4, P5, R12, R10, R58 ;  /* 0x0000000a0c3a7210 */ /* 0x000fe40007d9e03a */
[----:B------:R-:W-:Y:S02]  /*3210*/  ISETP.LT.OR P3, PT, R3, 0x1, !P0 ;  /* 0x000000010300780c */ /* 0x000fe40004761670 */
[----:B------:R-:W-:Y:S02]  /*3220*/  IADD3.X R59, R83, R11, R40, P4, P5 ;  /* 0x0000000b533b7210 */ /* 0x000fe400027ea428 */
[----:B------:R-:W-:-:S04]  /*3230*/  @!P2 IADD3 R62, P4, R8, UR40, RZ ;  /* 0x00000028083eac10 */ /* 0x000fc8000ff9e0ff */
[----:B------:R-:W-:Y:S02]  /*3240*/  @!P2 IADD3.X R63, R9, UR39, RZ, P4, !PT ;  /* 0x00000027093fac10 */ /* 0x000fe4000a7fe4ff */
[----:B--2---:R-:W-:-:S05]  /*3250*/  @!P2 PRMT R13, R81, 0x8880, RZ ;  /* 0x00008880510da816 */ /* 0x004fca00000000ff */
[----:B------:R-:W-:-:S04]  /*3260*/  @!P2 IMAD R86, R13, R74, RZ ;  /* 0x0000004a0d56a224 */ /* 0x000fc800078e02ff */
[----:B-1----:R-:W-:-:S05]  /*3270*/  @!P2 IMAD R5, R41, R23, R86 ;  /* 0x000000172905a224 */ /* 0x002fca00078e0256 */
[----:B------:R1:W-:Y:S04]  /*3280*/  @!P2 STG.E.U8 desc[UR50][R62.64+0x1], R5 ;  /* 0x000001053e00a986 */ /* 0x0003e8000c101132 */
[----:B------:R-:W2:Y:S01]  /*3290*/  @!P3 LDG.E.U8 R81, desc[UR50][R58.64] ;  /* 0x000000323a51b981 */ /* 0x000ea2000c1e1100 */
[----:B------:R-:W-:Y:S02]  /*32a0*/  ISETP.LT.OR P2, PT, R3, 0x2, !P0 ;  /* 0x000000020300780c */ /* 0x000fe40004741670 */
[----:B------:R-:W-:-:S04]  /*32b0*/  @!P3 IADD3 R40, P4, R6, UR40, RZ ;  /* 0x000000280628bc10 */ /* 0x000fc8000ff9e0ff */
[----:B------:R-:W-:Y:S02]  /*32c0*/  @!P3 IADD3.X R41, R7, UR39, RZ, P4, !PT ;  /* 0x000000270729bc10 */ /* 0x000fe4000a7fe4ff */
[----:B--2---:R-:W-:-:S05]  /*32d0*/  @!P3 PRMT R13, R81, 0x8880, RZ ;  /* 0x00008880510db816 */ /* 0x004fca00000000ff */
[----:B------:R-:W-:-:S04]  /*32e0*/  @!P3 IMAD R86, R13, R74, RZ ;  /* 0x0000004a0d56b224 */ /* 0x000fc800078e02ff */
[----:B------:R-:W-:-:S05]  /*32f0*/  @!P3 IMAD R13, R42, R23, R86 ;  /* 0x000000172a0db224 */ /* 0x000fca00078e0256 */
[----:B------:R2:W-:Y:S04]  /*3300*/  @!P3 STG.E.U8 desc[UR50][R40.64], R13 ;  /* 0x0000000d2800b986 */ /* 0x0005e8000c101132 */
        /* <DEDUP_REMOVED lines=8> */
[----:B------:R-:W3:Y:S01]  /*3390*/  @!P3 LDG.E.U8 R81, desc[UR50][R60.64+0x8] ;  /* 0x000008323c51b981 */ /* 0x000ee2000c1e1100 */
[----:B------:R-:W-:Y:S02]  /*33a0*/  ISETP.LT.OR P2, PT, R3, 0xa, !P1 ;  /* 0x0000000a0300780c */ /* 0x000fe40004f41670 */
[----:B--2---:R-:W-:-:S04]  /*33b0*/  @!P3 IADD3 R40, P4, R8, UR40, RZ ;  /* 0x000000280828bc10 */ /* 0x004fc8000ff9e0ff */
[----:B------:R-:W-:Y:S02]  /*33c0*/  @!P3 IADD3.X R41, R9, UR39, RZ, P4, !PT ;  /* 0x000000270929bc10 */ /* 0x000fe4000a7fe4ff */
[----:B---3--:R-:W-:-:S05]  /*33d0*/  @!P3 PRMT R5, R81, 0x8880, RZ ;  /* 0x000088805105b816 */ /* 0x008fca00000000ff */
[----:B------:R-:W-:-:S04]  /*33e0*/  @!P3 IMAD R86, R5, R74, RZ ;  /* 0x0000004a0556b224 */ /* 0x000fc800078e02ff */
[----:B------:R-:W-:-:S05]  /*33f0*/  @!P3 IMAD R5, R44, R23, R86 ;  /* 0x000000172c05b224 */ /* 0x000fca00078e0256 */
[----:B------:R2:W-:Y:S04]  /*3400*/  @!P3 STG.E.U8 desc[UR50][R40.64+0x8], R5 ;  /* 0x000008052800b986 */ /* 0x0005e8000c101132 */
[----:B------:R-:W3:Y:S01]  /*3410*/  @!P2 LDG.E.U8 R81, desc[UR50][R60.64+0x9] ;  /* 0x000009323c51a981 */ /* 0x000ee2000c1e1100 */
[----:B------:R-:W-:Y:S02]  /*3420*/  ISETP.LT.OR P3, PT, R3, 0x9, !P0 ;  /* 0x000000090300780c */ /* 0x000fe40004761670 */
[----:B------:R-:W-:-:S04]  /*3430*/  @!P2 IADD3 R42, P4, R8, UR40, RZ ;  /* 0x00000028082aac10 */ /* 0x000fc8000ff9e0ff */
[----:B-1----:R-:W-:Y:S02]  /*3440*/  @!P2 IADD3.X R43, R9, UR39, RZ, P4, !PT ;  /* 0x00000027092bac10 */ /* 0x002fe4000a7fe4ff */
[----:B---3--:R-:W-:-:S05]  /*3450*/  @!P2 PRMT R13, R81, 0x8880, RZ ;  /* 0x00008880510da816 */ /* 0x008fca00000000ff */
        /* <DEDUP_REMOVED lines=13> */
[----:B-1----:R-:W-:-:S04]  /*3530*/  @!P2 IADD3 R42, P4, R6, UR40, RZ ;  /* 0x00000028062aac10 */ /* 0x002fc8000ff9e0ff */
[----:B------:R-:W-:Y:S02]  /*3540*/  @!P2 IADD3.X R43, R7, UR39, RZ, P4, !PT ;  /* 0x00000027072bac10 */ /* 0x000fe4000a7fe4ff */
        /* <DEDUP_REMOVED lines=61> */
[----:B------:R-:W-:-:S05]  /*3920*/  IADD3 R47, P0, R14, 0x100, RZ ;  /* 0x000001000e2f7810 */ /* 0x000fca0007f1e0ff */
[----:B------:R-:W-:Y:S01]  /*3930*/  IMAD.X R15, RZ, RZ, R15, P0 ;  /* 0x000000ffff0f7224 */ /* 0x000fe200000e060f */
[----:B------:R-:W-:-:S03]  /*3940*/  ISETP.GE.AND P0, PT, R4, 0x101, PT ;  /* 0x000001010400780c */ /* 0x000fc60003f06270 */
[-C--:B-1----:R-:W-:Y:S01]  /*3950*/  IMAD R42, R15, R20.reuse, RZ ;  /* 0x000000140f2a7224 */ /* 0x082fe200078e02ff */
[----:B------:R-:W-:Y:S01]  /*3960*/  ISETP.LT.OR P2, PT, R3, 0x1, !P0 ;  /* 0x000000010300780c */ /* 0x000fe20004741670 */
[----:B------:R-:W-:-:S04]  /*3970*/  IMAD.WIDE.U32 R14, R47, R20, R82 ;  /* 0x000000142f0e7225 */ /* 0x000fc800078e0052 */
[----:B------:R-:W-:Y:S01]  /*3980*/  IMAD R45, R47, R21, R42 ;  /* 0x000000152f2d7224 */ /* 0x000fe200078e022a */
[----:B------:R-:W-:Y:S02]  /*3990*/  IADD3 R42, P4, R14, R10, RZ ;  /* 0x0000000a0e2a7210 */ /* 0x000fe40007f9e0ff */
[----:B------:R-:W-:Y:S02]  /*39a0*/  @!P1 IADD3 R14, P3, R6, UR40, RZ ;  /* 0x00000028060e9c10 */ /* 0x000fe4000ff7e0ff */
[----:B------:R-:W-:Y:S02]  /*39b0*/  IADD3.X R43, R11, R15, R45, P4, !PT ;  /* 0x0000000f0b2b7210 */ /* 0x000fe400027fe42d */
        /* <DEDUP_REMOVED lines=13> */
[----:B------:R-:W1:Y:S01]  /*3a90*/  @!P3 LDG.E.U8 R81, desc[UR50][R42.64+0x1] ;  /* 0x000001322a51b981 */ /* 0x000e62000c1e1100 */
        /* <DEDUP_REMOVED lines=8> */
[----:B-1----:R-:W-:-:S05]  /*3b20*/  @!P3 PRMT R15, R81, 0x8880, RZ ;  /* 0x00008880510fb816 */ /* 0x002fca00000000ff */
[----:B------:R-:W-:-:S04]  /*3b30*/  @!P3 IMAD R86, R15, R74, RZ ;  /* 0x0000004a0f56b224 */ /* 0x000fc800078e02ff */
[----:B------:R-:W-:-:S05]  /*3b40*/  @!P3 IMAD R25, R25, R23, R86 ;  /* 0x000000171919b224 */ /* 0x000fca00078e0256 */
[----:B------:R1:W-:Y:S04]  /*3b50*/  @!P3 STG.E.U8 desc[UR50][R10.64+0x1], R25 ;  /* 0x000001190a00b986 */ /* 0x0003e8000c101132 */
[----:B------:R-:W2:Y:S01]  /*3b60*/  @!P2 LDG.E.U8 R81, desc[UR50][R12.64] ;  /* 0x000000320c51a981 */ /* 0x000ea2000c1e1100 */
[----:B------:R-:W-:Y:S02]  /*3b70*/  ISETP.LT.OR P3, PT, R3, 0x2, !P1 ;  /* 0x000000020300780c */ /* 0x000fe40004f61670 */
[----:B------:R-:W-:Y:S02]  /*3b80*/  @!P2 IADD3 R4, P4, R6, UR45, RZ ;  /* 0x0000002d0604ac10 */ /* 0x000fe4000ff9e0ff */
[----:B--2---:R-:W-:-:S05]  /*3b90*/  @!P2 PRMT R5, R81, 0x8880, RZ ;  /* 0x000088805105a816 */ /* 0x004fca00000000ff */
[----:B------:R-:W-:Y:S01]  /*3ba0*/  @!P2 IMAD R86, R5, R74, RZ ;  /* 0x0000004a0556a224 */ /* 0x000fe200078e02ff */
[----:B------:R-:W-:-:S03]  /*3bb0*/  @!P2 IADD3.X R5, R7, UR44, RZ, P4, !PT ;  /* 0x0000002c0705ac10 */ /* 0x000fc6000a7fe4ff */
[----:B------:R-:W-:-:S05]  /*3bc0*/  @!P2 IMAD R15, R26, R23, R86 ;  /* 0x000000171a0fa224 */ /* 0x000fca00078e0256 */
[----:B------:R2:W-:Y:S04]  /*3bd0*/  @!P2 STG.E.U8 desc[UR50][R4.64], R15 ;  /* 0x0000000f0400a986 */ /* 0x0005e8000c101132 */
[----:B------:R-:W3:Y:S01]  /*3be0*/  @!P3 LDG.E.U8 R81, desc[UR50][R12.64+0x1] ;  /* 0x000001320c51b981 */ /* 0x000ee2000c1e1100 */
[----:B------:R-:W-:Y:S02]  /*3bf0*/  ISETP.LT.OR P2, PT, R3, 0x9, !P0 ;  /* 0x000000090300780c */ /* 0x000fe40004741670 */
[----:B-1----:R-:W-:Y:S02]  /*3c00*/  @!P3 IADD3 R10, P4, R6, UR45, RZ ;  /* 0x0000002d060abc10 */ /* 0x002fe4000ff9e0ff */
[----:B---3--:R-:W-:-:S05]  /*3c10*/  @!P3 PRMT R11, R81, 0x8880, RZ ;  /* 0x00008880510bb816 */ /* 0x008fca00000000ff */
[----:B------:R-:W-:Y:S01]  /*3c20*/  @!P3 IMAD R86, R11, R74, RZ ;  /* 0x0000004a0b56b224 */ /* 0x000fe200078e02ff */
[----:B------:R-:W-:-:S03]  /*3c30*/  @!P3 IADD3.X R11, R7, UR44, RZ, P4, !PT ;  /* 0x0000002c070bbc10 */ /* 0x000fc6000a7fe4ff */
[----:B------:R-:W-:-:S05]  /*3c40*/  @!P3 IMAD R27, R27, R23, R86 ;  /* 0x000000171b1bb224 */ /* 0x000fca00078e0256 */
[----:B------:R1:W-:Y:S04]  /*3c50*/  @!P3 STG.E.U8 desc[UR50][R10.64+0x1], R27 ;  /* 0x0000011b0a00b986 */ /* 0x0003e8000c101132 */
[----:B------:R-:W3:Y:S01]  /*3c60*/  @!P2 LDG.E.U8 R81, desc[UR50][R42.64+0x8] ;  /* 0x000008322a51a981 */ /* 0x000ee2000c1e1100 */
[----:B------:R-:W-:Y:S02]  /*3c70*/  ISETP.LT.OR P4, PT, R3, 0xa, !P0 ;  /* 0x0000000a0300780c */ /* 0x000fe40004781670 */
[----:B--2---:R-:W-:Y:S02]  /*3c80*/  @!P2 IADD3 R4, P3, R8, UR45, RZ ;  /* 0x0000002d0804ac10 */ /* 0x004fe4000ff7e0ff */
[----:B---3--:R-:W-:-:S05]  /*3c90*/  @!P2 PRMT R5, R81, 0x8880, RZ ;  /* 0x000088805105a816 */ /* 0x008fca00000000ff */
        /* <DEDUP_REMOVED lines=84> */
[----:B------:R-:W1:Y:S02]  /*41e0*/  @!P1 LDG.E.U8 R81, desc[UR50][R12.64+0x19] ;  /* 0x000019320c519981 */ /* 0x000e64000c1e1100 */
[----:B-1----:R-:W-:-:S05]  /*41f0*/  @!P1 PRMT R9, R81, 0x8880, RZ ;  /* 0x0000888051099816 */ /* 0x002fca00000000ff */
[----:B------:R-:W-:-:S04]  /*4200*/  @!P1 IMAD R86, R9, R74, RZ ;  /* 0x0000004a09569224 */ /* 0x000fc800078e02ff */
[----:B------:R-:W-:Y:S01]  /*4210*/  IMAD R39, R39, R23, R86 ;  /* 0x0000001727277224 */ /* 0x000fe200078e0256 */
[----:B--2---:R-:W-:Y:S06]  /*4220*/  @P1 BRA `(.L_x_48) ;  /* 0x0000000c007c1947 */ /* 0x004fec0003800000 */
[----:B------:R-:W-:-:S04]  /*4230*/  IADD3 R4, P0, R6, UR45, RZ ;  /* 0x0000002d06047c10 */ /* 0x000fc8000ff1e0ff */
[----:B------:R-:W-:-:S05]  /*4240*/  IADD3.X R5, R7, UR44, RZ, P0, !PT ;  /* 0x0000002c07057c10 */ /* 0x000fca00087fe4ff */
[----:B------:R1:W-:Y:S01]  /*4250*/  STG.E.U8 desc[UR50][R4.64+0x19], R39 ;  /* 0x0000192704007986 */ /* 0x0003e2000c101132 */
[----:B------:R-:W-:Y:S05]  /*4260*/  BRA `(.L_x_48) ;  /* 0x0000000c006c7947 */ /* 0x000fea0003800000 */
.L_x_33:
[C---:B------:R-:W-:Y:S01]  /*4270*/  ISETP.GE.AND P0, PT, R4.reuse, 0x1, PT ;  /* 0x000000010400780c */ /* 0x040fe20003f06270 */
[----:B------:R-:W-:Y:S01]  /*4280*/  ULDC.64 UR4, c[0x0][0x5c0] ;  /* 0x0001700000047ab9 */ /* 0x000fe20000000a00 */
[----:B------:R-:W-:Y:S02]  /*4290*/  ISETP.GE.AND P3, PT, R4, 0x9, PT ;  /* 0x000000090400780c */ /* 0x000fe40003f66270 */
[C---:B------:R-:W-:Y:S02]  /*42a0*/  ISETP.LT.OR P5, PT, R3.reuse, 0x1, !P0 ;  /* 0x000000010300780c */ /* 0x040fe400047a1670 */
[C---:B------:R-:W-:Y:S02]  /*42b0*/  ISETP.LT.OR P2, PT, R3.reuse, 0x2, !P0 ;  /* 0x000000020300780c */ /* 0x040fe40004741670 */
[----:B------:R-:W-:Y:S02]  /*42c0*/  IADD3 R8, P1, R8, UR4, RZ ;  /* 0x0000000408087c10 */ /* 0x000fe4000ff3e0ff */
[----:B------:R-:W-:-:S02]  /*42d0*/  ISETP.LT.OR P4, PT, R3, 0x2, !P3 ;  /* 0x000000020300780c */ /* 0x000fc40005f81670 */
[----:B------:R-:W-:Y:S02]  /*42e0*/  IADD3.X R9, R86, UR5, RZ, P1, !PT ;  /* 0x0000000556097c10 */ /* 0x000fe40008ffe4ff */
[----:B------:R-:W-:-:S03]  /*42f0*/  ISETP.LT.OR P1, PT, R3, 0x1, !P3 ;  /* 0x000000010300780c */ /* 0x000fc60005f21670 */
[-C--:B------:R-:W-:Y:S02]  /*4300*/  @!P5 IMAD R5, R56, R23.reuse, RZ ;  /* 0x000000173805d224 */ /* 0x080fe400078e02ff */
[----:B------:R-:W-:-:S03]  /*4310*/  @!P2 IMAD R57, R57, R23, RZ ;  /* 0x000000173939a224 */ /* 0x000fc600078e02ff */
[----:B------:R0:W-:Y:S01]  /*4320*/  @!P5 STG.E.U8 desc[UR50][R8.64], R5 ;  /* 0x000000050800d986 */ /* 0x0001e2000c101132 */
[----:B------:R-:W-:Y:S01]  /*4330*/  IADD3 R6, P5, R8, UR43, RZ ;  /* 0x0000002b08067c10 */ /* 0x000fe2000ffbe0ff */
[-C--:B------:R-:W-:Y:S02]  /*4340*/  @!P4 IMAD R59, R59, R23.reuse, RZ ;  /* 0x000000173b3bc224 */ /* 0x080fe400078e02ff */
[----:B------:R-:W-:Y:S01]  /*4350*/  @!P2 STG.E.U8 desc[UR50][R8.64+0x1], R57 ;  /* 0x000001390800a986 */ /* 0x000fe2000c101132 */
[----:B------:R-:W-:Y:S01]  /*4360*/  IADD3.X R7, R9, UR41, RZ, P5, !PT ;  /* 0x0000002909077c10 */ /* 0x000fe2000affe4ff */
[----:B------:R-:W-:Y:S01]  /*4370*/  @!P1 IMAD R11, R58, R23, RZ ;  /* 0x000000173a0b9224 */ /* 0x000fe200078e02ff */
[C---:B------:R-:W-:Y:S02]  /*4380*/  ISETP.LT.OR P2, PT, R3.reuse, 0x9, !P0 ;  /* 0x000000090300780c */ /* 0x040fe40004741670 */
[C---:B------:R-:W-:Y:S01]  /*4390*/  ISETP.LT.OR P5, PT, R3.reuse, 0xa, !P0 ;  /* 0x0000000a0300780c */ /* 0x040fe200047a1670 */
[----:B------:R-:W-:Y:S01]  /*43a0*/  @!P4 STG.E.U8 desc[UR50][R6.64+0x1], R59 ;  /* 0x0000013b0600c986 */ /* 0x000fe2000c101132 */
[----:B------:R-:W-:-:S03]  /*43b0*/  ISETP.LT.OR P4, PT, R3, 0xa, !P3 ;  /* 0x0000000a0300780c */ /* 0x000fc60005f81670 */
[----:B------:R1:W-:Y:S01]  /*43c0*/  @!P1 STG.E.U8 desc[UR50][R6.64], R11 ;  /* 0x0000000b06009986 */ /* 0x0003e2000c101132 */
[----:B------:R-:W-:-:S05]  /*43d0*/  ISETP.LT.OR P1, PT, R3, 0x9, !P3 ;  /* 0x000000090300780c */ /* 0x000fca0005f21670 */
[-C--:B0-----:R-:W-:Y:S02]  /*43e0*/  @!P2 IMAD R5, R60, R23.reuse, RZ ;  /* 0x000000173c05a224 */ /* 0x081fe400078e02ff */
[-C--:B------:R-:W-:Y:S02]  /*43f0*/  @!P5 IMAD R61, R61, R23.reuse, RZ ;  /* 0x000000173d3dd224 */ /* 0x080fe400078e02ff */
[-C--:B------:R-:W-:Y:S01]  /*4400*/  @!P4 IMAD R63, R63, R23.reuse, RZ ;  /* 0x000000173f3fc224 */ /* 0x080fe200078e02ff */
[----:B------:R0:W-:Y:S01]  /*4410*/  @!P2 STG.E.U8 desc[UR50][R8.64+0x8], R5 ;  /* 0x000008050800a986 */ /* 0x0001e2000c101132 */
[C---:B------:R-:W-:Y:S02]  /*4420*/  ISETP.LT.OR P2, PT, R3.reuse, 0x11, !P0 ;  /* 0x000000110300780c */ /* 0x040fe40004741670 */
[----:B-1----:R-:W-:Y:S01]  /*4430*/  @!P1 IMAD R11, R62, R23, RZ ;  /* 0x000000173e0b9224 */ /* 0x002fe200078e02ff */
[----:B------:R-:W-:Y:S01]  /*4440*/  @!P5 STG.E.U8 desc[UR50][R8.64+0x9], R61 ;  /* 0x0000093d0800d986 */ /* 0x000fe2000c101132 */
[----:B------:R-:W-:-:S03]  /*4450*/  ISETP.LT.OR P5, PT, R3, 0x12, !P0 ;  /* 0x000000120300780c */ /* 0x000fc600047a1670 */
[----:B------:R-:W-:Y:S01]  /*4460*/  @!P1 STG.E.U8 desc[UR50][R6.64+0x8], R11 ;  /* 0x0000080b06009986 */ /* 0x000fe2000c101132 */
[----:B------:R-:W-:-:S03]  /*4470*/  ISETP.LT.OR P1, PT, R3, 0x11, !P3 ;  /* 0x000000110300780c */ /* 0x000fc60005f21670 */
[----:B------:R-:W-:Y:S01]  /*4480*/  @!P4 STG.E.U8 desc[UR50][R6.64+0x9], R63 ;  /* 0x0000093f0600c986 */ /* 0x000fe2000c101132 */
[----:B------:R-:W-:Y:S01]  /*4490*/  ISETP.LT.OR P4, PT, R3, 0x12, !P3 ;  /* 0x000000120300780c */ /* 0x000fe20005f81670 */
[----:B------:R-:W-:-:S04]  /*44a0*/  @!P2 IMAD R13, R64, R23, RZ ;  /* 0x00000017400da224 */ /* 0x000fc800078e02ff */
[-C--:B------:R-:W-:Y:S01]  /*44b0*/  @!P5 IMAD R65, R65, R23.reuse, RZ ;  /* 0x000000174141d224 */ /* 0x080fe200078e02ff */
[----:B------:R1:W-:Y:S01]  /*44c0*/  @!P2 STG.E.U8 desc[UR50][R8.64+0x10], R13 ;  /* 0x0000100d0800a986 */ /* 0x0003e2000c101132 */
[C---:B------:R-:W-:Y:S02]  /*44d0*/  ISETP.LT.OR P2, PT, R3.reuse, 0x19, !P0 ;  /* 0x000000190300780c */ /* 0x040fe40004741670 */
[-C--:B0-----:R-:W-:Y:S01]  /*44e0*/  @!P1 IMAD R5, R66, R23.reuse, RZ ;  /* 0x0000001742059224 */ /* 0x081fe200078e02ff */
[----:B------:R-:W-:Y:S01]  /*44f0*/  @!P5 STG.E.U8 desc[UR50][R8.64+0x11], R65 ;  /* 0x000011410800d986 */ /* 0x000fe2000c101132 */
[C---:B------:R-:W-:Y:S02]  /*4500*/  ISETP.LT.OR P0, PT, R3.reuse, 0x1a, !P0 ;  /* 0x0000001a0300780c */ /* 0x040fe40004701670 */
[----:B------:R-:W-:Y:S01]  /*4510*/  ISETP.LT.OR P5, PT, R3, 0x19, !P3 ;  /* 0x000000190300780c */ /* 0x000fe20005fa1670 */
[----:B------:R-:W-:Y:S01]  /*4520*/  @!P4 IMAD R67, R67, R23, RZ ;  /* 0x000000174343c224 */ /* 0x000fe200078e02ff */
[----:B------:R0:W-:Y:S01]  /*4530*/  @!P1 STG.E.U8 desc[UR50][R6.64+0x10], R5 ;  /* 0x0000100506009986 */ /* 0x0001e2000c101132 */
[----:B------:R-:W-:-:S02]  /*4540*/  ISETP.GE.AND P1, PT, R4, 0x81, PT ;  /* 0x000000810400780c */ /* 0x000fc40003f26270 */
[C---:B------:R-:W-:Y:S01]  /*4550*/  ISETP.LT.OR P3, PT, R3.reuse, 0x1a, !P3 ;  /* 0x0000001a0300780c */ /* 0x040fe20005f61670 */
[----:B------:R-:W-:Y:S01]  /*4560*/  @!P4 STG.E.U8 desc[UR50][R6.64+0x11], R67 ;  /* 0x000011430600c986 */ /* 0x000fe2000c101132 */
[----:B------:R-:W-:Y:S01]  /*4570*/  ISETP.LT.OR P4, PT, R3, 0x1, !P1 ;  /* 0x000000010300780c */ /* 0x000fe20004f81670 */
[----:B-1----:R-:W-:-:S03]  /*4580*/  @!P2 IMAD R13, R68, R23, RZ ;  /* 0x00000017440da224 */ /* 0x002fc600078e02ff */
[-C--:B------:R-:W-:Y:S02]  /*4590*/  @!P0 IMAD R69, R69, R23.reuse, RZ ;  /* 0x0000001745458224 */ /* 0x080fe400078e02ff */
[----:B------:R-:W-:Y:S01]  /*45a0*/  @!P5 IMAD R15, R70, R23, RZ ;  /* 0x00000017460fd224 */ /* 0x000fe200078e02ff */
[----:B------:R1:W-:Y:S01]  /*45b0*/  @!P2 STG.E.U8 desc[UR50][R8.64+0x18], R13 ;  /* 0x0000180d0800a986 */ /* 0x0003e2000c101132 */
[----:B------:R-:W-:-:S03]  /*45c0*/  ISETP.LT.OR P2, PT, R3, 0x2, !P1 ;  /* 0x000000020300780c */ /* 0x000fc60004f41670 */
[-C--:B------:R-:W-:Y:S01]  /*45d0*/  @!P3 IMAD R71, R71, R23.reuse, RZ ;  /* 0x000000174747b224 */ /* 0x080fe200078e02ff */
[----:B------:R-:W-:Y:S01]  /*45e0*/  @!P0 STG.E.U8 desc[UR50][R8.64+0x19], R69 ;  /* 0x0000194508008986 */ /* 0x000fe2000c101132 */
[----:B------:R-:W-:Y:S01]  /*45f0*/  ISETP.GE.AND P0, PT, R4, 0x89, PT ;  /* 0x000000890400780c */ /* 0x000fe20003f06270 */
[----:B0-----:R-:W-:Y:S02]  /*4600*/  @!P4 IMAD R5, R40, R23, RZ ;  /* 0x000000172805c224 */ /* 0x001fe400078e02ff */
[----:B------:R0:W-:Y:S01]  /*4610*/  @!P5 STG.E.U8 desc[UR50][R6.64+0x18], R15 ;  /* 0x0000180f0600d986 */ /* 0x0001e2000c101132 */
[----:B------:R-:W-:-:S03]  /*4620*/  @!P4 IADD3 R10, P5, R8, UR40, RZ ;  /* 0x00000028080acc10 */ /* 0x000fc6000ffbe0ff */
[----:B------:R-:W-:Y:S01]  /*4630*/  @!P3 STG.E.U8 desc[UR50][R6.64+0x19], R71 ;  /* 0x000019470600b986 */ /* 0x000fe2000c101132 */
[----:B------:R-:W-:Y:S01]  /*4640*/  ISETP.LT.OR P3, PT, R3, 0x1, !P0 ;  /* 0x000000010300780c */ /* 0x000fe20004761670 */
[----:B------:R-:W-:Y:S01]  /*4650*/  @!P2 IMAD R57, R41, R23, RZ ;  /* 0x000000172939a224 */ /* 0x000fe200078e02ff */
[----:B------:R-:W-:Y:S02]  /*4660*/  @!P4 IADD3.X R11, R9, UR39, RZ, P5, !PT ;  /* 0x00000027090bcc10 */ /* 0x000fe4000affe4ff */
[----:B------:R-:W-:-:S03]  /*4670*/  @!P2 IADD3 R20, P5, R8, UR40, RZ ;  /* 0x000000280814ac10 */ /* 0x000fc6000ffbe0ff */
[----:B------:R2:W-:Y:S01]  /*4680*/  @!P4 STG.E.U8 desc[UR50][R10.64], R5 ;  /* 0x000000050a00c986 */ /* 0x0005e2000c101132 */
[----:B------:R-:W-:Y:S02]  /*4690*/  ISETP.LT.OR P4, PT, R3, 0x2, !P0 ;  /* 0x000000020300780c */ /* 0x000fe40004781670 */
[----:B------:R-:W-:-:S03]  /*46a0*/  @!P2 IADD3.X R21, R9, UR39, RZ, P5, !PT ;  /* 0x000000270915ac10 */ /* 0x000fc6000affe4ff */
[----:B------:R-:W-:Y:S01]  /*46b0*/  @!P3 IADD3 R12, P5, R6, UR40, RZ ;  /* 0x00000028060cbc10 */ /* 0x000fe2000ffbe0ff */
[----:B------:R-:W-:Y:S01]  /*46c0*/  @!P3 IMAD R59, R42, R23, RZ ;  /* 0x000000172a3bb224 */ /* 0x000fe200078e02ff */
[----:B------:R3:W-:Y:S01]  /*46d0*/  @!P2 STG.E.U8 desc[UR50][R20.64+0x1], R57 ;  /* 0x000001391400a986 */ /* 0x0007e2000c101132 */
[----:B------:R-:W-:Y:S02]  /*46e0*/  ISETP.LT.OR P2, PT, R3, 0x9, !P1 ;  /* 0x000000090300780c */ /* 0x000fe40004f41670 */
[----:B-1----:R-:W-:-:S03]  /*46f0*/  @!P3 IADD3.X R13, R7, UR39, RZ, P5, !PT ;  /* 0x00000027070dbc10 */ /* 0x002fc6000affe4ff */
[----:B------:R-:W-:Y:S01]  /*4700*/  @!P4 IADD3 R14, P5, R6, UR40, RZ ;  /* 0x00000028060ecc10 */ /* 0x000fe2000ffbe0ff */
[----:B------:R-:W-:Y:S01]  /*4710*/  @!P4 IMAD R43, R43, R23, RZ ;  /* 0x000000172b2bc224 */ /* 0x000fe200078e02ff */
[----:B------:R-:W-:Y:S01]  /*4720*/  @!P3 STG.E.U8 desc[UR50][R12.64], R59 ;  /* 0x0000003b0c00b986 */ /* 0x000fe2000c101132 */
[----:B------:R-:W-:Y:S02]  /*4730*/  ISETP.LT.OR P3, PT, R3, 0xa, !P1 ;  /* 0x0000000a0300780c */ /* 0x000fe40004f61670 */
[----:B0-----:R-:W-:-:S03]  /*4740*/  @!P4 IADD3.X R15, R7, UR39, RZ, P5, !PT ;  /* 0x00000027070fcc10 */ /* 0x001fc6000affe4ff */
[----:B------:R-:W-:Y:S01]  /*4750*/  @!P2 IADD3 R40, P5, R8, UR40, RZ ;  /* 0x000000280828ac10 */ /* 0x000fe2000ffbe0ff */
[----:B--2---:R-:W-:Y:S01]  /*4760*/  @!P2 IMAD R5, R44, R23, RZ ;  /* 0x000000172c05a224 */ /* 0x004fe200078e02ff */
[----:B------:R0:W-:Y:S01]  /*4770*/  @!P4 STG.E.U8 desc[UR50][R14.64+0x1], R43 ;  /* 0x0000012b0e00c986 */ /* 0x0001e2000c101132 */
[----:B------:R-:W-:Y:S02]  /*4780*/  ISETP.LT.OR P4, PT, R3, 0x9, !P0 ;  /* 0x000000090300780c */ /* 0x000fe40004781670 */
[----:B------:R-:W-:-:S03]  /*4790*/  @!P2 IADD3.X R41, R9, UR39, RZ, P5, !PT ;  /* 0x000000270929ac10 */ /* 0x000fc6000affe4ff */
[----:B---3--:R-:W-:Y:S01]  /*47a0*/  @!P3 IADD3 R20, P5, R8, UR40, RZ ;  /* 0x000000280814bc10 */ /* 0x008fe2000ffbe0ff */
[----:B------:R-:W-:Y:S01]  /*47b0*/  @!P3 IMAD R45, R45, R23, RZ ;  /* 0x000000172d2db224 */ /* 0x000fe200078e02ff */
[----:B------:R1:W-:Y:S01]  /*47c0*/  @!P2 STG.E.U8 desc[UR50][R40.64+0x8], R5 ;  /* 0x000008052800a986 */ /* 0x0003e2000c101132 */
[----:B------:R-:W-:Y:S02]  /*47d0*/  ISETP.LT.OR P2, PT, R3, 0xa, !P0 ;  /* 0x0000000a0300780c */ /* 0x000fe40004741670 */
[----:B------:R-:W-:-:S03]  /*47e0*/  @!P3 IADD3.X R21, R9, UR39, RZ, P5, !PT ;  /* 0x000000270915bc10 */ /* 0x000fc6000affe4ff */
[----:B------:R-:W-:Y:S01]  /*47f0*/  @!P4 IADD3 R10, P5, R6, UR40, RZ ;  /* 0x00000028060acc10 */ /* 0x000fe2000ffbe0ff */
[----:B0-----:R-:W-:Y:S01]  /*4800*/  @!P4 IMAD R43, R46, R23, RZ ;  /* 0x000000172e2bc224 */ /* 0x001fe200078e02ff */
[----:B------:R0:W-:Y:S01]  /*4810*/  @!P3 STG.E.U8 desc[UR50][R20.64+0x9], R45 ;  /* 0x0000092d1400b986 */ /* 0x0001e2000c101132 */
[----:B------:R-:W-:Y:S02]  /*4820*/  ISETP.LT.OR P3, PT, R3, 0x11, !P1 ;  /* 0x000000110300780c */ /* 0x000fe40004f61670 */
[----:B------:R-:W-:-:S03]  /*4830*/  @!P4 IADD3.X R11, R7, UR39, RZ, P5, !PT ;  /* 0x00000027070bcc10 */ /* 0x000fc6000affe4ff */
[----:B------:R-:W-:Y:S01]  /*4840*/  @!P2 IADD3 R12, P5, R6, UR40, RZ ;  /* 0x00000028060cac10 */ /* 0x000fe2000ffbe0ff */
[----:B------:R-:W-:Y:S01]  /*4850*/  @!P2 IMAD R47, R47, R23, RZ ;  /* 0x000000172f2fa224 */ /* 0x000fe200078e02ff */
[----:B------:R2:W-:Y:S01]  /*4860*/  @!P4 STG.E.U8 desc[UR50][R10.64+0x8], R43 ;  /* 0x0000082b0a00c986 */ /* 0x0005e2000c101132 */
[----:B------:R-:W-:Y:S02]  /*4870*/  ISETP.LT.OR P4, PT, R3, 0x12, !P1 ;  /* 0x000000120300780c */ /* 0x000fe40004f81670 */
[----:B------:R-:W-:-:S03]  /*4880*/  @!P2 IADD3.X R13, R7, UR39, RZ, P5, !PT ;  /* 0x00000027070dac10 */ /* 0x000fc6000affe4ff */
[----:B------:R-:W-:Y:S01]  /*4890*/  @!P3 IADD3 R14, P5, R8, UR40, RZ ;  /* 0x00000028080ebc10 */ /* 0x000fe2000ffbe0ff */
[----:B-1----:R-:W-:Y:S01]  /*48a0*/  @!P3 IMAD R5, R48, R23, RZ ;  /* 0x000000173005b224 */ /* 0x002fe200078e02ff */
[----:B------:R1:W-:Y:S01]  /*48b0*/  @!P2 STG.E.U8 desc[UR50][R12.64+0x9], R47 ;  /* 0x0000092f0c00a986 */ /* 0x0003e2000c101132 */
[----:B------:R-:W-:Y:S02]  /*48c0*/  ISETP.LT.OR P2, PT, R3, 0x11, !P0 ;  /* 0x000000110300780c */ /* 0x000fe40004741670 */
[----:B------:R-:W-:-:S03]  /*48d0*/  @!P3 IADD3.X R15, R9, UR39, RZ, P5, !PT ;  /* 0x00000027090fbc10 */ /* 0x000fc6000affe4ff */
[----:B0-----:R-:W-:Y:S01]  /*48e0*/  @!P4 IADD3 R20, P5, R8, UR40, RZ ;  /* 0x000000280814cc10 */ /* 0x001fe2000ffbe0ff */
[----:B------:R-:W-:Y:S01]  /*48f0*/  @!P4 IMAD R49, R49, R23, RZ ;  /* 0x000000173131c224 */ /* 0x000fe200078e02ff */
[----:B------:R0:W-:Y:S01]  /*4900*/  @!P3 STG.E.U8 desc[UR50][R14.64+0x10], R5 ;  /* 0x000010050e00b986 */ /* 0x0001e2000c101132 */
[----:B------:R-:W-:Y:S02]  /*4910*/  ISETP.LT.OR P3, PT, R3, 0x12, !P0 ;  /* 0x000000120300780c */ /* 0x000fe40004761670 */
[----:B------:R-:W-:-:S03]  /*4920*/  @!P4 IADD3.X R21, R9, UR39, RZ, P5, !PT ;  /* 0x000000270915cc10 */ /* 0x000fc6000affe4ff */
[----:B--2---:R-:W-:Y:S01]  /*4930*/  @!P2 IADD3 R10, P5, R6, UR40, RZ ;  /* 0x00000028060aac10 */ /* 0x004fe2000ffbe0ff */
[-C--:B------:R-:W-:Y:S01]  /*4940*/  @!P2 IMAD R41, R50, R23.reuse, RZ ;  /* 0x000000173229a224 */ /* 0x080fe200078e02ff */
[----:B------:R2:W-:Y:S01]  /*4950*/  @!P4 STG.E.U8 desc[UR50][R20.64+0x11], R49 ;  /* 0x000011311400c986 */ /* 0x0005e2000c101132 */
[C---:B------:R-:W-:Y:S02]  /*4960*/  ISETP.LT.OR P4, PT, R3.reuse, 0x19, !P1 ;  /* 0x000000190300780c */ /* 0x040fe40004f81670 */
[----:B------:R-:W-:Y:S02]  /*4970*/  ISETP.LT.OR P1, PT, R3, 0x1a, !P1 ;  /* 0x0000001a0300780c */ /* 0x000fe40004f21670 */
[----:B------:R-:W-:Y:S01]  /*4980*/  @!P2 IADD3.X R11, R7, UR39, RZ, P5, !PT ;  /* 0x00000027070bac10 */ /* 0x000fe2000affe4ff */
[----:B------:R-:W-:Y:S01]  /*4990*/  @!P3 IMAD R51, R51, R23, RZ ;  /* 0x000000173333b224 */ /* 0x000fe200078e02ff */
[----:B-1----:R-:W-:-:S03]  /*49a0*/  @!P3 IADD3 R12, P5, R6, UR40, RZ ;  /* 0x00000028060cbc10 */ /* 0x002fc6000ffbe0ff */
[----:B------:R1:W-:Y:S01]  /*49b0*/  @!P2 STG.E.U8 desc[UR50][R10.64+0x10], R41 ;  /* 0x000010290a00a986 */ /* 0x0003e2000c101132 */
[----:B------:R-:W-:Y:S02]  /*49c0*/  @!P3 IADD3.X R13, R7, UR39, RZ, P5, !PT ;  /* 0x00000027070dbc10 */ /* 0x000fe4000affe4ff */
[C---:B------:R-:W-:Y:S01]  /*49d0*/  ISETP.LT.OR P2, PT, R3.reuse, 0x19, !P0 ;  /* 0x000000190300780c */ /* 0x040fe20004741670 */
[-C--:B0-----:R-:W-:Y:S01]  /*49e0*/  @!P4 IMAD R5, R52, R23.reuse, RZ ;  /* 0x000000173405c224 */ /* 0x081fe200078e02ff */
[C---:B------:R-:W-:Y:S01]  /*49f0*/  @!P4 IADD3 R14, P5, R8.reuse, UR40, RZ ;  /* 0x00000028080ecc10 */ /* 0x040fe2000ffbe0ff */
[----:B------:R0:W-:Y:S01]  /*4a00*/  @!P3 STG.E.U8 desc[UR50][R12.64+0x11], R51 ;  /* 0x000011330c00b986 */ /* 0x0001e2000c101132 */
[----:B------:R-:W-:Y:S01]  /*4a10*/  ISETP.LT.OR P0, PT, R3, 0x1a, !P0 ;  /* 0x0000001a0300780c */ /* 0x000fe20004701670 */
[----:B------:R-:W-:Y:S01]  /*4a20*/  @!P1 IMAD R53, R53, R23, RZ ;  /* 0x0000001735359224 */ /* 0x000fe200078e02ff */
[----:B--2---:R-:W-:Y:S02]  /*4a30*/  @!P1 IADD3 R20, P3, R8, UR40, RZ ;  /* 0x0000002808149c10 */ /* 0x004fe4000ff7e0ff */
[----:B------:R-:W-:-:S02]  /*4a40*/  @!P4 IADD3.X R15, R9, UR39, RZ, P5, !PT ;  /* 0x00000027090fcc10 */ /* 0x000fc4000affe4ff */
[----:B------:R-:W-:Y:S02]  /*4a50*/  ISETP.GE.AND P5, PT, R4, 0x101, PT ;  /* 0x000001010400780c */ /* 0x000fe40003fa6270 */
[----:B------:R-:W-:Y:S01]  /*4a60*/  @!P1 IADD3.X R21, R9, UR39, RZ, P3, !PT ;  /* 0x0000002709159c10 */ /* 0x000fe20009ffe4ff */
[----:B------:R-:W-:Y:S01]  /*4a70*/  @!P4 STG.E.U8 desc[UR50][R14.64+0x18], R5 ;  /* 0x000018050e00c986 */ /* 0x000fe2000c101132 */
[----:B------:R-:W-:Y:S01]  /*4a80*/  ISETP.LT.OR P3, PT, R3, 0x1, !P5 ;  /* 0x000000010300780c */ /* 0x000fe20006f61670 */
[-C--:B-1----:R-:W-:Y:S01]  /*4a90*/  @!P2 IMAD R41, R54, R23.reuse, RZ ;  /* 0x000000173629a224 */ /* 0x082fe200078e02ff */
[C---:B------:R-:W-:Y:S01]  /*4aa0*/  @!P2 IADD3 R10, P4, R6.reuse, UR40, RZ ;  /* 0x00000028060aac10 */ /* 0x040fe2000ff9e0ff */
[----:B------:R1:W-:Y:S01]  /*4ab0*/  @!P1 STG.E.U8 desc[UR50][R20.64+0x19], R53 ;  /* 0x0000193514009986 */ /* 0x0003e2000c101132 */
[----:B0-----:R-:W-:Y:S01]  /*4ac0*/  @!P0 IADD3 R12, P1, R6, UR40, RZ ;  /* 0x00000028060c8c10 */ /* 0x001fe2000ff3e0ff */
[----:B------:R-:W-:Y:S01]  /*4ad0*/  @!P0 IMAD R55, R55, R23, RZ ;  /* 0x0000001737378224 */ /* 0x000fe200078e02ff */
[----:B------:R-:W-:-:S02]  /*4ae0*/  @!P2 IADD3.X R11, R7, UR39, RZ, P4, !PT ;  /* 0x00000027070bac10 */ /* 0x000fc4000a7fe4ff */
[----:B------:R-:W-:Y:S02]  /*4af0*/  ISETP.LT.OR P4, PT, R3, 0x2, !P5 ;  /* 0x000000020300780c */ /* 0x000fe40006f81670 */
[----:B------:R-:W-:Y:S01]  /*4b00*/  @!P0 IADD3.X R13, R7, UR39, RZ, P1, !PT ;  /* 0x00000027070d8c10 */ /* 0x000fe20008ffe4ff */
[----:B------:R0:W-:Y:S01]  /*4b10*/  @!P2 STG.E.U8 desc[UR50][R10.64+0x18], R41 ;  /* 0x000018290a00a986 */ /* 0x0001e2000c101132 */
[----:B------:R-:W-:Y:S02]  /*4b20*/  ISETP.GE.AND P1, PT, R4, 0x109, PT ;  /* 0x000001090400780c */ /* 0x000fe40003f26270 */
[----:B------:R-:W-:Y:S01]  /*4b30*/  @!P3 IADD3 R4, P2, R8, UR45, RZ ;  /* 0x0000002d0804bc10 */ /* 0x000fe2000ff5e0ff */
[----:B------:R2:W-:Y:S01]  /*4b40*/  @!P0 STG.E.U8 desc[UR50][R12.64+0x19], R55 ;  /* 0x000019370c008986 */ /* 0x0005e2000c101132 */
[----:B------:R-:W-:Y:S01]  /*4b50*/  ISETP.LT.OR P0, PT, R3, 0x1, !P1 ;  /* 0x000000010300780c */ /* 0x000fe20004f01670 */
[----:B-1----:R-:W-:Y:S01]  /*4b60*/  @!P3 IMAD R21, R24, R23, RZ ;  /* 0x000000171815b224 */ /* 0x002fe200078e02ff */
[----:B------:R-:W-:-:S03]  /*4b70*/  @!P3 IADD3.X R5, R9, UR44, RZ, P2, !PT ;  /* 0x0000002c0905bc10 */ /* 0x000fc600097fe4ff */
[----:B------:R-:W-:Y:S01]  /*4b80*/  @!P4 IADD3 R14, P2, R8, UR45, RZ ;  /* 0x0000002d080ecc10 */ /* 0x000fe2000ff5e0ff */
[----:B------:R-:W-:Y:S01]  /*4b90*/  @!P4 IMAD R25, R25, R23, RZ ;  /* 0x000000171919c224 */ /* 0x000fe200078e02ff */
[----:B------:R-:W-:Y:S01]  /*4ba0*/  @!P3 STG.E.U8 desc[UR50][R4.64], R21 ;  /* 0x000000150400b986 */ /* 0x000fe2000c101132 */
        /* <DEDUP_REMOVED lines=8> */
[----:B------:R-:W-:Y:S01]  /*4c30*/  @!P3 IMAD R27, R27, R23, RZ ;  /* 0x000000171b1bb224 */ /* 0x000fe200078e02ff */
[----:B------:R-:W-:Y:S01]  /*4c40*/  @!P0 STG.E.U8 desc[UR50][R10.64], R41 ;  /* 0x000000290a008986 */ /* 0x000fe2000c101132 */
        /* <DEDUP_REMOVED lines=34> */
[----:B------:R2:W-:Y:S02]  /*4e70*/  @!P3 STG.E.U8 desc[UR50][R14.64+0x11], R33 ;  /* 0x000011210e00b986 */ /* 0x0005e4000c101132 */
[----:B------:R-:W-:Y:S02]  /*4e80*/  @!P4 IADD3.X R5, R7, UR44, RZ, P2, !PT ;  /* 0x0000002c0705cc10 */ /* 0x000fe400097fe4ff */
[C---:B------:R-:W-:Y:S02]  /*4e90*/  ISETP.LT.OR P2, PT, R3.reuse, 0x19, !P5 ;  /* 0x000000190300780c */ /* 0x040fe40006f41670 */
[----:B------:R-:W-:Y:S01]  /*4ea0*/  ISETP.LT.OR P5, PT, R3, 0x1a, !P5 ;  /* 0x0000001a0300780c */ /* 0x000fe20006fa1670 */
[----:B------:R3:W-:Y:S01]  /*4eb0*/  @!P4 STG.E.U8 desc[UR50][R4.64+0x10], R25 ;  /* 0x000010190400c986 */ /* 0x0007e2000c101132 */
[----:B-1----:R-:W-:Y:S01]  /*4ec0*/  @!P0 IADD3 R10, P3, R6, UR45, RZ ;  /* 0x0000002d060a8c10 */ /* 0x002fe2000ff7e0ff */
[----:B------:R-:W-:Y:S01]  /*4ed0*/  @!P0 IMAD R35, R35, R23, RZ ;  /* 0x0000001723238224 */ /* 0x000fe200078e02ff */
[----:B------:R-:W-:-:S02]  /*4ee0*/  ISETP.LT.OR P4, PT, R3, 0x19, !P1 ;  /* 0x000000190300780c */ /* 0x000fc40004f81670 */
[----:B------:R-:W-:Y:S02]  /*4ef0*/  ISETP.LT.OR P1, PT, R3, 0x1a, !P1 ;  /* 0x0000001a0300780c */ /* 0x000fe40004f21670 */
[----:B------:R-:W-:-:S03]  /*4f00*/  @!P0 IADD3.X R11, R7, UR44, RZ, P3, !PT ;  /* 0x0000002c070b8c10 */ /* 0x000fc60009ffe4ff */
[-C--:B------:R-:W-:Y:S02]  /*4f10*/  @!P2 IMAD R3, R36, R23.reuse, RZ ;  /* 0x000000172403a224 */ /* 0x080fe400078e02ff */
[----:B------:R4:W-:Y:S01]  /*4f20*/  @!P0 STG.E.U8 desc[UR50][R10.64+0x11], R35 ;  /* 0x000011230a008986 */ /* 0x0009e2000c101132 */
[C---:B0-----:R-:W-:Y:S01]  /*4f30*/  @!P2 IADD3 R12, P0, R8.reuse, UR45, RZ ;  /* 0x0000002d080cac10 */ /* 0x041fe2000ff1e0ff */
[-C--:B------:R-:W-:Y:S01]  /*4f40*/  @!P5 IMAD R37, R37, R23.reuse, RZ ;  /* 0x000000172525d224 */ /* 0x080fe200078e02ff */
[----:B------:R-:W-:Y:S01]  /*4f50*/  @!P5 IADD3 R8, P3, R8, UR45, RZ ;  /* 0x0000002d0808dc10 */ /* 0x000fe2000ff7e0ff */
[-C--:B--2---:R-:W-:Y:S01]  /*4f60*/  @!P4 IMAD R15, R38, R23.reuse, RZ ;  /* 0x00000017260fc224 */ /* 0x084fe200078e02ff */
[----:B------:R-:W-:Y:S01]  /*4f70*/  @!P2 IADD3.X R13, R9, UR44, RZ, P0, !PT ;  /* 0x0000002c090dac10 */ /* 0x000fe200087fe4ff */
[----:B------:R-:W-:Y:S01]  /*4f80*/  @!P1 IMAD R39, R39, R23, RZ ;  /* 0x0000001727279224 */ /* 0x000fe200078e02ff */
[----:B------:R-:W-:Y:S02]  /*4f90*/  @!P5 IADD3.X R9, R9, UR44, RZ, P3, !PT ;  /* 0x0000002c0909dc10 */ /* 0x000fe40009ffe4ff */
[C---:B---3--:R-:W-:Y:S01]  /*4fa0*/  @!P4 IADD3 R4, P0, R6.reuse, UR45, RZ ;  /* 0x0000002d0604cc10 */ /* 0x048fe2000ff1e0ff */
[----:B------:R4:W-:Y:S01]  /*4fb0*/  @!P2 STG.E.U8 desc[UR50][R12.64+0x18], R3 ;  /* 0x000018030c00a986 */ /* 0x0009e2000c101132 */
[----:B------:R-:W-:-:S02]  /*4fc0*/  @!P1 IADD3 R6, P3, R6, UR45, RZ ;  /* 0x0000002d06069c10 */ /* 0x000fc4000ff7e0ff */
[C---:B------:R-:W-:Y:S01]  /*4fd0*/  @!P4 IADD3.X R5, R7.reuse, UR44, RZ, P0, !PT ;  /* 0x0000002c0705cc10 */ /* 0x040fe200087fe4ff */
[----:B------:R4:W-:Y:S01]  /*4fe0*/  @!P5 STG.E.U8 desc[UR50][R8.64+0x19], R37 ;  /* 0x000019250800d986 */ /* 0x0009e2000c101132 */
[----:B------:R-:W-:-:S03]  /*4ff0*/  @!P1 IADD3.X R7, R7, UR44, RZ, P3, !PT ;  /* 0x0000002c07079c10 */ /* 0x000fc60009ffe4ff */
[----:B------:R4:W-:Y:S04]  /*5000*/  @!P4 STG.E.U8 desc[UR50][R4.64+0x18], R15 ;  /* 0x0000180f0400c986 */ /* 0x0009e8000c101132 */
[----:B------:R4:W-:Y:S02]  /*5010*/  @!P1 STG.E.U8 desc[UR50][R6.64+0x19], R39 ;  /* 0x0000192706009986 */ /* 0x0009e4000c101132 */
.L_x_48:
[----:B------:R-:W-:Y:S05]  /*5020*/  BSYNC B0 ;  /* 0x0000000000007941 */ /* 0x000fea0003800000 */
.L_x_32:
[----:B------:R-:W-:Y:S01]  /*5030*/  IADD3 R16, P0, R16, UR48, RZ ;  /* 0x0000003010107c10 */ /* 0x000fe2000ff1e0ff */
[----:B------:R-:W-:Y:S01]  /*5040*/  ULDC.64 UR4, c[0x0][0x650] ;  /* 0x0001940000047ab9 */ /* 0x000fe20000000a00 */
[----:B----4-:R-:W-:Y:S01]  /*5050*/  PRMT R3, RZ, 0x7610, R3 ;  /* 0x00007610ff037816 */ /* 0x010fe20000000003 */
[----:B------:R-:W-:Y:S01]  /*5060*/  IMAD.MOV.U32 R84, RZ, RZ, -0x1 ;  /* 0xffffffffff547424 */ /* 0x000fe200078e00ff */
[----:B------:R-:W-:Y:S01]  /*5070*/  IADD3.X R17, R17, UR38, RZ, P0, !PT ;  /* 0x0000002611117c10 */ /* 0x000fe200087fe4ff */
[----:B------:R-:W-:Y:S01]  /*5080*/  IMAD.MOV.U32 R82, RZ, RZ, -0x1 ;  /* 0xffffffffff527424 */ /* 0x000fe200078e00ff */
[----:B------:R-:W-:-:S04]  /*5090*/  ISETP.GE.U32.AND P0, PT, R16, UR4, PT ;  /* 0x0000000410007c0c */ /* 0x000fc8000bf06070 */
[----:B------:R-:W-:-:S13]  /*50a0*/  ISETP.GE.U32.AND.EX P0, PT, R17, UR5, PT, P0 ;  /* 0x0000000511007c0c */ /* 0x000fda000bf06100 */
[----:B------:R-:W-:Y:S05]  /*50b0*/  @P0 BRA `(.L_x_49) ;  /* 0x0000000400500947 */ /* 0x000fea0003800000 */
[----:B------:R-:W2:Y:S01]  /*50c0*/  LDC.64 R10, c[0x0][0x628] ;  /* 0x00018a00ff0a7b82 */ /* 0x000ea20000000a00 */
[----:B------:R-:W3:Y:S01]  /*50d0*/  S2R R20, SR_CTAID.X ;  /* 0x0000000000147919 */ /* 0x000ee20000002500 */
[----:B------:R-:W-:Y:S02]  /*50e0*/  IMAD.MOV.U32 R8, RZ, RZ, R16 ;  /* 0x000000ffff087224 */ /* 0x000fe400078e0010 */
[----:B------:R-:W-:Y:S01]  /*50f0*/  IMAD.MOV.U32 R9, RZ, RZ, R17 ;  /* 0x000000ffff097224 */ /* 0x000fe200078e0011 */
[----:B------:R-:W4:Y:S03]  /*5100*/  S2R R21, SR_CTAID.Y ;  /* 0x0000000000157919 */ /* 0x000f260000002600 */
[----:B------:R-:W0:Y:S08]  /*5110*/  LDC R0, c[0x0][0x630] ;  /* 0x00018c00ff007b82 */ /* 0x000e300000000800 */
[----:B------:R-:W0:Y:S01]  /*5120*/  LDC.64 R14, c[0x0][0x620] ;  /* 0x00018800ff0e7b82 */ /* 0x000e220000000a00 */
[----:B--2---:R-:W-:-:S04]  /*5130*/  ISETP.NE.U32.AND P0, PT, R10, RZ, PT ;  /* 0x000000ff0a00720c */ /* 0x004fc80003f05070 */
[----:B------:R-:W-:-:S13]  /*5140*/  ISETP.NE.AND.EX P0, PT, R11, RZ, PT, P0 ;  /* 0x000000ff0b00720c */ /* 0x000fda0003f05300 */
[----:B0--34-:R-:W-:Y:S05]  /*5150*/  @!P0 BRA `(.L_x_50) ;  /* 0x0000000000288947 */ /* 0x019fea0003800000 */
[----:B------:R-:W0:Y:S02]  /*5160*/  LDC R3, c[0x0][0x634] ;  /* 0x00018d00ff037b82 */ /* 0x000e240000000800 */
[----:B0-----:R-:W-:-:S05]  /*5170*/  IADD3 R3, P0, R16, R3, RZ ;  /* 0x0000000310037210 */ /* 0x001fca0007f1e0ff */
[----:B------:R-:W-:-:S04]  /*5180*/  IMAD.X R13, RZ, RZ, R17, P0 ;  /* 0x000000ffff0d7224 */ /* 0x000fc800000e0611 */
[----:B-1----:R-:W-:-:S04]  /*5190*/  IMAD.WIDE.U32 R4, R13, R10, RZ ;  /* 0x0000000a0d047225 */ /* 0x002fc800078e00ff */
[----:B------:R-:W-:-:S04]  /*51a0*/  IMAD.WIDE.U32 R6, P0, R3, R11, R4 ;  /* 0x0000000b03067225 */ /* 0x000fc80007800004 */
[----:B------:R-:W-:-:S04]  /*51b0*/  IMAD.WIDE.U32 R4, R3, R10, RZ ;  /* 0x0000000a03047225 */ /* 0x000fc800078e00ff */
[----:B------:R-:W-:Y:S01]  /*51c0*/  IMAD.X R9, RZ, RZ, RZ, P0 ;  /* 0x000000ffff097224 */ /* 0x000fe200000e06ff */
[----:B------:R-:W-:Y:S01]  /*51d0*/  IADD3 RZ, P0, R5, R6, RZ ;  /* 0x0000000605ff7210 */ /* 0x000fe20007f1e0ff */
[----:B------:R-:W-:-:S04]  /*51e0*/  IMAD.MOV.U32 R8, RZ, RZ, R7 ;  /* 0x000000ffff087224 */ /* 0x000fc800078e0007 */
[----:B------:R-:W-:-:S08]  /*51f0*/  IMAD.WIDE.U32.X R8, R13, R11, R8, P0 ;  /* 0x0000000b0d087225 */ /* 0x000fd000000e0408 */
.L_x_50:
[----:B------:R-:W0:Y:S01]  /*5200*/  LDC.64 R28, c[0x0][0x640] ;  /* 0x00019000ff1c7b82 */ /* 0x000e220000000a00 */
[-CC-:B------:R-:W-:Y:S01]  /*5210*/  SHF.R.U64 R82, R8, R0.reuse, R9.reuse ;  /* 0x0000000008527219 */ /* 0x180fe20000001209 */
[----:B------:R-:W-:Y:S01]  /*5220*/  ULDC UR4, c[0x0][0x150] ;  /* 0x0000540000047ab9 */ /* 0x000fe20000000800 */
[----:B------:R-:W-:Y:S02]  /*5230*/  SHF.R.U32.HI R0, RZ, R0, R9 ;  /* 0x00000000ff007219 */ /* 0x000fe40000011609 */
[----:B------:R-:W-:Y:S02]  /*5240*/  IADD3 R3, P0, RZ, -R82, RZ ;  /* 0x80000052ff037210 */ /* 0x000fe40007f1e0ff */
[----:B------:R-:W-:Y:S01]  /*5250*/  I2FP.F32.U32 R7, R20 ;  /* 0x0000001400077245 */ /* 0x000fe20000201000 */
[----:B------:R-:W2:Y:S02]  /*5260*/  LDC R6, c[0x0][0x618] ;  /* 0x00018600ff067b82 */ /* 0x000ea40000000800 */
[----:B-1----:R-:W-:-:S02]  /*5270*/  IMAD.X R5, RZ, RZ, ~R0, P0 ;  /* 0x000000ffff057224 */ /* 0x002fc400000e0e00 */
[----:B------:R-:W-:Y:S01]  /*5280*/  FMUL R7, R7, UR4 ;  /* 0x0000000407077c20 */ /* 0x000fe20008400000 */
[----:B------:R-:W-:Y:S01]  /*5290*/  ULDC UR4, c[0x0][0x154] ;  /* 0x0000550000047ab9 */ /* 0x000fe20000000800 */
[-C--:B------:R-:W-:Y:S02]  /*52a0*/  IMAD R0, R5, R14.reuse, RZ ;  /* 0x0000000e05007224 */ /* 0x080fe400078e02ff */
[----:B------:R-:W1:Y:S01]  /*52b0*/  LDC R8, c[0x0][0x608] ;  /* 0x00018200ff087b82 */ /* 0x000e620000000800 */
[C---:B------:R-:W-:Y:S01]  /*52c0*/  IMAD.WIDE.U32 R4, R3.reuse, R14, R16 ;  /* 0x0000000e03047225 */ /* 0x040fe200078e0010 */
[----:B------:R-:W3:Y:S03]  /*52d0*/  F2I.U32.TRUNC.NTZ R7, R7 ;  /* 0x0000000700077305 */ /* 0x000ee6000020f000 */
[----:B------:R-:W-:Y:S01]  /*52e0*/  IMAD R3, R3, R15, R0 ;  /* 0x0000000f03037224 */ /* 0x000fe200078e0200 */
[----:B------:R-:W-:-:S02]  /*52f0*/  I2FP.F32.U32 R0, R21 ;  /* 0x0000001500007245 */ /* 0x000fc40000201000 */
[----:B------:R-:W4:Y:S01]  /*5300*/  LDC R26, c[0x0][0x658] ;  /* 0x00019600ff1a7b82 */ /* 0x000f220000000800 */
[----:B------:R-:W-:Y:S01]  /*5310*/  IMAD.IADD R3, R5, 0x1, R3 ;  /* 0x0000000105037824 */ /* 0x000fe200078e0203 */
[----:B0-----:R-:W-:Y:S01]  /*5320*/  ISETP.NE.U32.AND P0, PT, R28, RZ, PT ;  /* 0x000000ff1c00720c */ /* 0x001fe20003f05070 */
[----:B------:R-:W-:-:S03]  /*5330*/  FMUL R0, R0, UR4 ;  /* 0x0000000400007c20 */ /* 0x000fc60008400000 */
[----:B------:R-:W-:Y:S01]  /*5340*/  ISETP.NE.AND.EX P0, PT, R29, RZ, PT, P0 ;  /* 0x000000ff1d00720c */ /* 0x000fe20003f05300 */
[----:B------:R0:W0:Y:S01]  /*5350*/  F2I.U32.TRUNC.NTZ R14, R0 ;  /* 0x00000000000e7305 */ /* 0x000022000020f000 */
[----:B------:R-:W0:Y:S01]  /*5360*/  LDC R9, c[0x0][0x144] ;  /* 0x00005100ff097b82 */ /* 0x000e220000000800 */
[-C--:B--2---:R-:W-:Y:S01]  /*5370*/  SHF.R.U64 R10, R4, R6.reuse, R3 ;  /* 0x00000006040a7219 */ /* 0x084fe20000001203 */
[----:B---3--:R-:W-:Y:S01]  /*5380*/  IMAD.MOV R7, RZ, RZ, -R7 ;  /* 0x000000ffff077224 */ /* 0x008fe200078e0a07 */
[----:B------:R-:W-:-:S05]  /*5390*/  SHF.R.U32.HI R3, RZ, R6, R3 ;  /* 0x00000006ff037219 */ /* 0x000fca0000011603 */
[----:B------:R-:W2:Y:S01]  /*53a0*/  LDC R24, c[0x0][0x148] ;  /* 0x00005200ff187b82 */ /* 0x000ea20000000800 */
[-CC-:B-1----:R-:W-:Y:S02]  /*53b0*/  SHF.R.U64 R12, R10, R8.reuse, R3.reuse ;  /* 0x000000080a0c7219 */ /* 0x182fe40000001203 */
[----:B------:R-:W-:-:S05]  /*53c0*/  SHF.R.U32.HI R3, RZ, R8, R3 ;  /* 0x00000008ff037219 */ /* 0x000fca0000011603 */
[----:B------:R-:W1:Y:S01]  /*53d0*/  LDC R15, c[0x0][0x600] ;  /* 0x00018000ff0f7b82 */ /* 0x000e620000000800 */
[-CC-:B----4-:R-:W-:Y:S02]  /*53e0*/  SHF.R.U64 R13, R12, R26.reuse, R3.reuse ;  /* 0x0000001a0c0d7219 */ /* 0x190fe40000001203 */
[----:B------:R-:W-:-:S03]  /*53f0*/  SHF.R.U32.HI R5, RZ, R26, R3 ;  /* 0x0000001aff057219 */ /* 0x000fc60000011603 */
[----:B------:R-:W-:Y:S02]  /*5400*/  IMAD.MOV.U32 R4, RZ, RZ, R13 ;  /* 0x000000ffff047224 */ /* 0x000fe400078e000d */
[----:B------:R-:W3:Y:S01]  /*5410*/  LDC R27, c[0x0][0x648] ;  /* 0x00019200ff1b7b82 */ /* 0x000ee20000000800 */
[----:B0-----:R-:W-:-:S07]  /*5420*/  IMAD R25, R9, R7, R20 ;  /* 0x0000000709197224 */ /* 0x001fce00078e0214 */
[----:B------:R-:W0:Y:S08]  /*5430*/  LDC R30, c[0x0][0x638] ;  /* 0x00018e00ff1e7b82 */ /* 0x000e300000000800 */
[----:B------:R-:W4:Y:S01]  /*5440*/  LDC R31, c[0x0][0x610] ;  /* 0x00018400ff1f7b82 */ /* 0x000f220000000800 */
[----:B--2---:R-:W-:Y:S05]  /*5450*/  @!P0 BRA `(.L_x_51) ;  /* 0x0000000000288947 */ /* 0x004fea0003800000 */
[----:B------:R-:W2:Y:S02]  /*5460*/  LDC R0, c[0x0][0x64c] ;  /* 0x00019300ff007b82 */ /* 0x000ea40000000800 */
[----:B--2---:R-:W-:-:S05]  /*5470*/  IADD3 R3, P0, R13, R0, RZ ;  /* 0x000000000d037210 */ /* 0x004fca0007f1e0ff */
        /* <DEDUP_REMOVED lines=8> */
.L_x_51:
[----:B------:R-:W-:Y:S01]  /*5500*/  ISETP.NE.AND P0, PT, R2, 0x1, PT ;  /* 0x000000010200780c */ /* 0x000fe20003f05270 */
[----:B------:R-:W-:Y:S01]  /*5510*/  IMAD.MOV R14, RZ, RZ, -R14 ;  /* 0x000000ffff0e7224 */ /* 0x000fe200078e0a0e */
[----:B---3--:R-:W-:Y:S01]  /*5520*/  SHF.R.U64 R0, R4, R27, R5 ;  /* 0x0000001b04007219 */ /* 0x008fe20000001205 */
[----:B-1----:R-:W-:Y:S01]  /*5530*/  VIADD R5, R15, 0xffffffff ;  /* 0xffffffff0f057836 */ /* 0x002fe20000000000 */
[----:B------:R-:W-:-:S03]  /*5540*/  LOP3.LUT R3, R12, R79, RZ, 0xc0, !PT ;  /* 0x0000004f0c037212 */ /* 0x000fc600078ec0ff */
[----:B------:R-:W-:Y:S01]  /*5550*/  IMAD.MOV R4, RZ, RZ, -R0 ;  /* 0x000000ffff047224 */ /* 0x000fe200078e0a00 */
[----:B------:R-:W-:Y:S01]  /*5560*/  LOP3.LUT R10, R10, R5, RZ, 0xc0, !PT ;  /* 0x000000050a0a7212 */ /* 0x000fe200078ec0ff */
[----:B------:R-:W-:Y:S02]  /*5570*/  IMAD R0, R76, R0, R3 ;  /* 0x000000004c007224 */ /* 0x000fe400078e0203 */
[----:B0-----:R-:W-:Y:S02]  /*5580*/  IMAD R3, R4, R30, R13 ;  /* 0x0000001e04037224 */ /* 0x001fe400078e020d */
[----:B------:R-:W-:Y:S02]  /*5590*/  @P0 IMAD R25, R24, R14, R21 ;  /* 0x0000000e18190224 */ /* 0x000fe400078e0215 */
[----:B------:R-:W-:Y:S02]  /*55a0*/  IMAD R5, R3, R15, R10 ;  /* 0x0000000f03057224 */ /* 0x000fe400078e020a */
[----:B----4-:R-:W-:-:S02]  /*55b0*/  IMAD R0, R0, R31, R25 ;  /* 0x0000001f00007224 */ /* 0x010fc400078e0219 */
[----:B------:R-:W-:-:S03]  /*55c0*/  IMAD.MOV.U32 R4, RZ, RZ, 0x1 ;  /* 0x00000001ff047424 */ /* 0x000fc600078e00ff */
[----:B------:R-:W-:Y:S02]  /*55d0*/  SEL R84, R5, R0, !P0 ;  /* 0x0000000005547207 */ /* 0x000fe40004000000 */
[----:B------:R-:W-:Y:S02]  /*55e0*/  PRMT R3, R4, 0x7610, R3 ;  /* 0x0000761004037816 */ /* 0x000fe40000000003 */
[----:B------:R-:W-:-:S07]  /*55f0*/  SEL R0, R0, R5, !P0 ;  /* 0x0000000500007207 */ /* 0x000fce0004000000 */
.L_x_49:
[----:B------:R-:W-:Y:S01]  /*5600*/  UIADD3 UR37, UR42, UR37, URZ ;  /* 0x000000252a257290 */ /* 0x000fe2000fffe03f */
[----:B------:R-:W-:Y:S01]  /*5610*/  LOP3.LUT P0, RZ, R3, 0xff, RZ, 0xc0, !PT ;  /* 0x000000ff03ff7812 */ /* 0x000fe2000780c0ff */
[----:B------:R-:W-:Y:S02]  /*5620*/  IMAD.MOV.U32 R83, RZ, RZ, R0 ;  /* 0x000000ffff537224 */ /* 0x000fe400078e0000 */
[----:B------:R-:W-:Y:S02]  /*5630*/  USHF.R.U32.HI UR4, URZ, 0x2, UR37 ;  /* 0x000000023f047899 */ /* 0x000fe40008011625 */
[----:B------:R-:W-:Y:S02]  /*5640*/  UISETP.GT.U32.AND UP1, UPT, UR37, 0x3, UPT ;  /* 0x000000032500788c */ /* 0x000fe4000bf24070 */
[----:B------:R-:W-:Y:S02]  /*5650*/  ULOP3.LUT UR4, UR4, 0x1, URZ, 0xc0, !UPT ;  /* 0x0000000104047892 */ /* 0x000fe4000f8ec03f */
[----:B------:R-:W-:-:S02]  /*5660*/  UISETP.LT.U32.AND UP1, UPT, UR42, 0x4, UP1 ;  /* 0x000000042a00788c */ /* 0x000fc40008f21070 */
[----:B------:R-:W-:Y:S02]  /*5670*/  UISETP.NE.U32.AND UP0, UPT, UR4, 0x1, UPT ;  /* 0x000000010400788c */ /* 0x000fe4000bf05070 */
[----:B------:R-:W-:Y:S02]  /*5680*/  USEL UR5, URZ, 0x1, !UP1 ;  /* 0x000000013f057887 */ /* 0x000fe4000c800000 */
[----:B------:R-:W-:Y:S02]  /*5690*/  UISETP.GT.U32.AND UP0, UPT, UR42, 0x3, !UP0 ;  /* 0x000000032a00788c */ /* 0x000fe4000c704070 */
[----:B------:R-:W-:Y:S02]  /*56a0*/  ULOP3.LUT UR37, UR37, 0x3, URZ, 0xc0, !UPT ;  /* 0x0000000325257892 */ /* 0x000fe4000f8ec03f */
[----:B------:R-:W-:-:S04]  /*56b0*/  USEL UR4, URZ, 0x1, !UP0 ;  /* 0x000000013f047887 */ /* 0x000fc8000c000000 */
[----:B------:R-:W-:Y:S01]  /*56c0*/  ULOP3.LUT UR36, UR4, UR36, UR5, 0x96, !UPT ;  /* 0x0000002404247292 */ /* 0x000fe2000f8e9605 */
[----:B------:R-:W-:Y:S11]  /*56d0*/  @P0 BRA `(.L_x_52) ;  /* 0xffffffbc006c0947 */ /* 0x000ff6000383ffff */
[----:B------:R-:W-:Y:S05]  /*56e0*/  EXIT ;  /* 0x000000000000794d */ /* 0x000fea0003800000 */
.L_x_7:
        /* <DEDUP_REMOVED lines=26> */
.L_x_54:
[----:B------:R-:W0:Y:S01]  /*5890*/  LDC.64 R28, c[0x0][0x640] ;  /* 0x00019000ff1c7b82 */ /* 0x000e220000000a00 */
[-CC-:B------:R-:W-:Y:S01]  /*58a0*/  SHF.R.U64 R22, R14, R6.reuse, R15.reuse ;  /* 0x000000060e167219 */ /* 0x180fe2000000120f */
[----:B------:R-:W-:Y:S01]  /*58b0*/  IMAD.MOV.U32 R30, RZ, RZ, 0x1 ;  /* 0x00000001ff1e7424 */ /* 0x000fe200078e00ff */
[----:B------:R-:W-:Y:S02]  /*58c0*/  SHF.R.U32.HI R6, RZ, R6, R15 ;  /* 0x00000006ff067219 */ /* 0x000fe4000001160f */
[----:B------:R-:W-:-:S03]  /*58d0*/  IADD3 R13, P0, RZ, -R22, RZ ;  /* 0x80000016ff0d7210 */ /* 0x000fc60007f1e0ff */
[----:B------:R-:W1:Y:S02]  /*58e0*/  LDC R12, c[0x0][0x618] ;  /* 0x00018600ff0c7b82 */ /* 0x000e640000000800 */
[----:B------:R-:W-:-:S04]  /*58f0*/  IMAD.X R11, RZ, RZ, ~R6, P0 ;  /* 0x000000ffff0b7224 */ /* 0x000fc800000e0e06 */
[-C--:B------:R-:W-:Y:S02]  /*5900*/  IMAD R6, R11, R24.reuse, RZ ;  /* 0x000000180b067224 */ /* 0x080fe400078e02ff */
[----:B------:R-:W2:Y:S01]  /*5910*/  LDC R14, c[0x0][0x608] ;  /* 0x00018200ff0e7b82 */ /* 0x000ea20000000800 */
[----:B------:R-:W-:-:S04]  /*5920*/  IMAD.WIDE.U32 R10, R13, R24, R16 ;  /* 0x000000180d0a7225 */ /* 0x000fc800078e0010 */
[----:B------:R-:W-:-:S03]  /*5930*/  IMAD R13, R13, R25, R6 ;  /* 0x000000190d0d7224 */ /* 0x000fc600078e0206 */
[----:B------:R-:W3:Y:S01]  /*5940*/  LDC R27, c[0x0][0x658] ;  /* 0x00019600ff1b7b82 */ /* 0x000ee20000000800 */
[----:B------:R-:W-:Y:S01]  /*5950*/  IMAD.IADD R11, R11, 0x1, R13 ;  /* 0x000000010b0b7824 */ /* 0x000fe200078e020d */
[----:B0-----:R-:W-:-:S04]  /*5960*/  ISETP.NE.U32.AND P0, PT, R28, RZ, PT ;  /* 0x000000ff1c00720c */ /* 0x001fc80003f05070 */
[----:B------:R-:W-:Y:S02]  /*5970*/  ISETP.NE.AND.EX P0, PT, R29, RZ, PT, P0 ;  /* 0x000000ff1d00720c */ /* 0x000fe40003f05300 */
[----:B------:R-:W0:Y:S01]  /*5980*/  LDC R20, c[0x0][0x600] ;  /* 0x00018000ff147b82 */ /* 0x000e220000000800 */
[-CC-:B-1----:R-:W-:Y:S01]  /*5990*/  SHF.R.U64 R8, R10, R12.reuse, R11.reuse ;  /* 0x0000000c0a087219 */ /* 0x182fe2000000120b */
[----:B------:R-:W-:Y:S01]  /*59a0*/  IMAD.MOV.U32 R10, RZ, RZ, -0x1 ;  /* 0xffffffffff0a7424 */ /* 0x000fe200078e00ff */
[----:B------:R-:W-:-:S05]  /*59b0*/  SHF.R.U32.HI R11, RZ, R12, R11 ;  /* 0x0000000cff0b7219 */ /* 0x000fca000001160b */
[----:B------:R-:W1:Y:S01]  /*59c0*/  LDC R24, c[0x0][0x648] ;  /* 0x00019200ff187b82 */ /* 0x000e620000000800 */
[-CC-:B--2---:R-:W-:Y:S02]  /*59d0*/  SHF.R.U64 R21, R8, R14.reuse, R11.reuse ;  /* 0x0000000e08157219 */ /* 0x184fe4000000120b */
[----:B------:R-:W-:-:S05]  /*59e0*/  SHF.R.U32.HI R6, RZ, R14, R11 ;  /* 0x0000000eff067219 */ /* 0x000fca000001160b */
[----:B------:R-:W2:Y:S01]  /*59f0*/  LDC R26, c[0x0][0x638] ;  /* 0x00018e00ff1a7b82 */ /* 0x000ea20000000800 */
[-C--:B---3--:R-:W-:Y:S02]  /*5a00*/  SHF.L.U32 R10, R10, R27.reuse, RZ ;  /* 0x0000001b0a0a7219 */ /* 0x088fe400000006ff */
[-CC-:B------:R-:W-:Y:S02]  /*5a10*/  SHF.R.U64 R25, R21, R27.reuse, R6.reuse ;  /* 0x0000001b15197219 */ /* 0x180fe40000001206 */
[----:B------:R-:W-:Y:S02]  /*5a20*/  LOP3.LUT R32, RZ, R10, RZ, 0x33, !PT ;  /* 0x0000000aff207212 */ /* 0x000fe400078e33ff */
[----:B------:R-:W-:Y:S01]  /*5a30*/  SHF.R.U32.HI R11, RZ, R27, R6 ;  /* 0x0000001bff0b7219 */ /* 0x000fe20000011606 */
[----:B------:R-:W3:Y:S01]  /*5a40*/  LDC R31, c[0x0][0x610] ;  /* 0x00018400ff1f7b82 */ /* 0x000ee20000000800 */
[----:B------:R-:W-:Y:S01]  /*5a50*/  IMAD.MOV.U32 R10, RZ, RZ, R25 ;  /* 0x000000ffff0a7224 */ /* 0x000fe200078e0019 */
[----:B------:R-:W-:Y:S06]  /*5a60*/  @!P0 BRA `(.L_x_55) ;  /* 0x0000000000288947 */ /* 0x000fec0003800000 */
        /* <DEDUP_REMOVED lines=10> */
.L_x_55:
[----:B------:R-:W-:Y:S02]  /*5b10*/  ISETP.NE.AND P0, PT, R2, 0x1, PT ;  /* 0x000000010200780c */ /* 0x000fe40003f05270 */
[----:B-1----:R-:W-:Y:S01]  /*5b20*/  SHF.R.U64 R6, R10, R24, R11 ;  /* 0x000000180a067219 */ /* 0x002fe2000000120b */
[----:B0-----:R-:W-:Y:S01]  /*5b30*/  VIADD R11, R20, 0xffffffff ;  /* 0xffffffff140b7836 */ /* 0x001fe20000000000 */
[----:B------:R-:W-:Y:S02]  /*5b40*/  SHF.L.U32 R30, R30, R27, RZ ;  /* 0x0000001b1e1e7219 */ /* 0x000fe400000006ff */
[----:B------:R-:W-:Y:S01]  /*5b50*/  LOP3.LUT R5, R21, R32, RZ, 0xc0, !PT ;  /* 0x0000002015057212 */ /* 0x000fe200078ec0ff */
[----:B------:R-:W-:-:S04]  /*5b60*/  IMAD.MOV R10, RZ, RZ, -R6 ;  /* 0x000000ffff0a7224 */ /* 0x000fc800078e0a06 */
[----:B------:R-:W-:Y:S01]  /*5b70*/  IMAD R6, R30, R6, R5 ;  /* 0x000000061e067224 */ /* 0x000fe200078e0205 */
[----:B------:R-:W-:Y:S01]  /*5b80*/  LOP3.LUT R5, R8, R11, RZ, 0xc0, !PT ;  /* 0x0000000b08057212 */ /* 0x000fe200078ec0ff */
[----:B------:R-:W-:Y:S02]  /*5b90*/  @P0 IMAD R7, R9, R23, R4 ;  /* 0x0000001709070224 */ /* 0x000fe400078e0204 */
[----:B--2---:R-:W-:Y:S02]  /*5ba0*/  IMAD R4, R10, R26, R25 ;  /* 0x0000001a0a047224 */ /* 0x004fe400078e0219 */
[----:B---3--:R-:W-:Y:S02]  /*5bb0*/  IMAD R7, R6, R31, R7 ;  /* 0x0000001f06077224 */ /* 0x008fe400078e0207 */
[----:B------:R-:W-:Y:S02]  /*5bc0*/  IMAD R4, R4, R20, R5 ;  /* 0x0000001404047224 */ /* 0x000fe400078e0205 */
[----:B------:R-:W-:-:S02]  /*5bd0*/  IMAD.MOV.U32 R8, RZ, RZ, 0x1 ;  /* 0x00000001ff087424 */ /* 0x000fc400078e00ff */
[----:B------:R-:W-:Y:S01]  /*5be0*/  IMAD.MOV.U32 R6, RZ, RZ, R22 ;  /* 0x000000ffff067224 */ /* 0x000fe200078e0016 */
[----:B------:R-:W-:Y:S02]  /*5bf0*/  SEL R20, R4, R7, !P0 ;  /* 0x0000000704147207 */ /* 0x000fe40004000000 */
[----:B------:R-:W-:-:S07]  /*5c00*/  SEL R21, R7, R4, !P0 ;  /* 0x0000000407157207 */ /* 0x000fce0004000000 */
.L_x_53:
[----:B------:R-:W-:-:S08]  /*5c10*/  NOP ;  /* 0x0000000000007918 */ /* 0x000fd00000000000 */
[----:B------:R-:W0:-:S00]  /*5c20*/  USETMAXREG.DEALLOC.CTAPOOL 0x28 ;  /* 0x00000028000079c8 */ /* 0x000e0000080e0500 */
[----:B0-----:R-:W-:-:S13]  /*5c30*/  ISETP.NE.AND P0, PT, R3, RZ, PT ;  /* 0x000000ff0300720c */ /* 0x001fda0003f05270 */
[----:B------:R-:W-:Y:S05]  /*5c40*/  @P0 EXIT ;  /* 0x000000000000094d */ /* 0x000fea0003800000 */
[----:B------:R-:W-:Y:S01]  /*5c50*/  LOP3.LUT P0, RZ, R8, 0xff, RZ, 0xc0, !PT ;  /* 0x000000ff08ff7812 */ /* 0x000fe2000780c0ff */
[----:B------:R-:W-:Y:S02]  /*5c60*/  IMAD.MOV.U32 R3, RZ, RZ, 0x1 ;  /* 0x00000001ff037424 */ /* 0x000fe400078e00ff */
[----:B------:R-:W-:-:S10]  /*5c70*/  IMAD.MOV.U32 R8, RZ, RZ, RZ ;  /* 0x000000ffff087224 */ /* 0x000fd400078e00ff */
[----:B------:R-:W-:Y:S05]  /*5c80*/  @!P0 BRA `(.L_x_56) ;  /* 0x0000000c00308947 */ /* 0x000fea0003800000 */
[----:B------:R-:W0:Y:S01]  /*5c90*/  LDC R3, c[0x0][0x28c] ;  /* 0x0000a300ff037b82 */ /* 0x000e220000000800 */
[----:B------:R-:W1:Y:S01]  /*5ca0*/  S2R R11, SR_CgaCtaId ;  /* 0x00000000000b7919 */ /* 0x000e620000008800 */
[----:B------:R-:W-:Y:S01]  /*5cb0*/  ULDC UR5, c[0x0][0x658] ;  /* 0x0001960000057ab9 */ /* 0x000fe20000000800 */
[----:B------:R-:W-:Y:S01]  /*5cc0*/  UMOV UR6, 0xffffffff ;  /* 0xffffffff00067882 */ /* 0x000fe20000000000 */
[----:B------:R-:W-:Y:S01]  /*5cd0*/  BSSY B0, `(.L_x_56) ;  /* 0x00000c7000007945 */ /* 0x000fe20003800000 */
[----:B------:R-:W-:Y:S01]  /*5ce0*/  USHF.L.U32 UR6, UR6, UR5, URZ ;  /* 0x0000000506067299 */ /* 0x000fe2000800063f */
[----:B------:R-:W-:Y:S01]  /*5cf0*/  IMAD.MOV.U32 R10, RZ, RZ, 0x1 ;  /* 0x00000001ff0a7424 */ /* 0x000fe200078e00ff */
[----:B------:R-:W-:Y:S01]  /*5d00*/  LOP3.LUT R19, R18, 0x2, RZ, 0xfc, !PT ;  /* 0x0000000212137812 */ /* 0x000fe200078efcff */
[----:B------:R-:W-:Y:S01]  /*5d10*/  IMAD.MOV.U32 R8, RZ, RZ, RZ ;  /* 0x000000ffff087224 */ /* 0x000fe200078e00ff */
[----:B------:R-:W-:Y:S01]  /*5d20*/  ULDC UR4, c[0x0][0x600] ;  /* 0x0001800000047ab9 */ /* 0x000fe20000000800 */
[----:B------:R-:W-:Y:S01]  /*5d30*/  UMOV UR7, 0x1 ;  /* 0x0000000100077882 */ /* 0x000fe20000000000 */
[----:B------:R-:W-:-:S02]  /*5d40*/  UIADD3 UR15, UR4, -0x1, URZ ;  /* 0xffffffff040f7890 */ /* 0x000fc4000fffe03f */
[----:B------:R-:W-:Y:S02]  /*5d50*/  USHF.L.U32 UR17, UR7, UR5, URZ ;  /* 0x0000000507117299 */ /* 0x000fe4000800063f */
[----:B------:R-:W-:Y:S01]  /*5d60*/  ULOP3.LUT UR16, URZ, UR6, URZ, 0x33, !UPT ;  /* 0x000000063f107292 */ /* 0x000fe2000f8e333f */
[----:B------:R-:W-:Y:S01]  /*5d70*/  ULDC.64 UR20, c[0x0][0x198] ;  /* 0x0000660000147ab9 */ /* 0x000fe20000000a00 */
[----:B0-----:R-:W-:-:S05]  /*5d80*/  VIADD R3, R3, 0x7f ;  /* 0x0000007f03037836 */ /* 0x001fca0000000000 */
[----:B------:R-:W-:-:S04]  /*5d90*/  SHF.R.S32.HI R4, RZ, 0x1f, R3 ;  /* 0x0000001fff047819 */ /* 0x000fc80000011403 */
[----:B------:R-:W-:Y:S01]  /*5da0*/  LEA.HI R9, R4, R3, RZ, 0x7 ;  /* 0x0000000304097211 */ /* 0x000fe200078f38ff */
[C---:B-1----:R-:W-:Y:S02]  /*5db0*/  IMAD.SHL.U32 R4, R11.reuse, 0x800, RZ ;  /* 0x000008000b047824 */ /* 0x042fe400078e00ff */
[----:B------:R-:W-:Y:S01]  /*5dc0*/  IMAD.SHL.U32 R11, R11, 0x10, RZ ;  /* 0x000000100b0b7824 */ /* 0x000fe200078e00ff */
[----:B------:R-:W-:Y:S01]  /*5dd0*/  SHF.R.S32.HI R9, RZ, 0x7, R9 ;  /* 0x00000007ff097819 */ /* 0x000fe20000011409 */
[----:B------:R-:W-:Y:S01]  /*5de0*/  IMAD.MOV.U32 R3, RZ, RZ, 0x1 ;  /* 0x00000001ff037424 */ /* 0x000fe200078e00ff */
[----:B------:R-:W-:Y:S02]  /*5df0*/  LOP3.LUT R4, R4, 0x800, RZ, 0xc0, !PT ;  /* 0x0000080004047812 */ /* 0x000fe400078ec0ff */
[----:B------:R-:W-:Y:S01]  /*5e00*/  LOP3.LUT R11, R11, 0x10, RZ, 0xc0, !PT ;  /* 0x000000100b0b7812 */ /* 0x000fe200078ec0ff */
[----:B------:R-:W-:Y:S01]  /*5e10*/  VIADD R13, R9, 0x1 ;  /* 0x00000001090d7836 */ /* 0x000fe20000000000 */
[----:B------:R-:W-:-:S07]  /*5e20*/  LOP3.LUT R12, R4, 0x30100, RZ, 0xfc, !PT ;  /* 0x00030100040c7812 */ /* 0x000fce00078efcff */
.L_x_67:
[----:B------:R-:W-:-:S03]  /*5e30*/  UMOV UR4, 0xffffffff ;  /* 0xffffffff00047882 */ /* 0x000fc60000000000 */
[----:B------:R-:W-:Y:S05]  /*5e40*/  BRA.DIV UR4, `(.L_x_57) ;  /* 0x0000000e04a87947 */ /* 0x000fea000b800000 */
[----:B------:R-:W-:-:S13]  /*5e50*/  ELECT P6, URZ, PT ;  /* 0x00000000003f782f */ /* 0x000fda00038c0000 */
.L_x_78:
[----:B------:R-:W0:Y:S01]  /*5e60*/  LDC R4, c[0x0][0x28c] ;  /* 0x0000a300ff047b82 */ /* 0x000e220000000800 */
[----:B------:R-:W-:Y:S01]  /*5e70*/  BSSY B1, `(.L_x_58) ;  /* 0x0000038000017945 */ /* 0x000fe20003800000 */
[----:B0-----:R-:W-:-:S13]  /*5e80*/  ISETP.LT.OR P6, PT, R4, 0x1, !P6 ;  /* 0x000000010400780c */ /* 0x001fda00077c1670 */
[----:B------:R-:W-:Y:S05]  /*5e90*/  @P6 BRA `(.L_x_59) ;  /* 0x0000000000d46947 */ /* 0x000fea0003800000 */
[----:B------:R-:W-:Y:S02]  /*5ea0*/  IMAD R20, R20, 0x20, R11 ;  /* 0x0000002014147824 */ /* 0x000fe400078e020b */
[----:B------:R-:W-:Y:S02]  /*5eb0*/  IMAD R21, R21, 0x180, RZ ;  /* 0x0000018015157824 */ /* 0x000fe400078e02ff */
[----:B------:R-:W-:Y:S02]  /*5ec0*/  IMAD.MOV.U32 R24, RZ, RZ, RZ ;  /* 0x000000ffff187224 */ /* 0x000fe400078e00ff */
[----:B------:R-:W-:Y:S02]  /*5ed0*/  IMAD.MOV.U32 R4, RZ, RZ, R13 ;  /* 0x000000ffff047224 */ /* 0x000fe400078e000d */
[----:B------:R-:W-:Y:S02]  /*5ee0*/  IMAD.MOV.U32 R5, RZ, RZ, R3 ;  /* 0x000000ffff057224 */ /* 0x000fe400078e0003 */
[----:B------:R-:W-:-:S07]  /*5ef0*/  IMAD.MOV.U32 R7, RZ, RZ, R8 ;  /* 0x000000ffff077224 */ /* 0x000fce00078e0008 */
.L_x_62:
[----:B------:R-:W0:Y:S01]  /*5f00*/  S2R R15, SR_CgaCtaId ;  /* 0x00000000000f7919 */ /* 0x000e220000008800 */
[----:B------:R-:W-:Y:S02]  /*5f10*/  MOV R14, 0x400 ;  /* 0x00000400000e7802 */ /* 0x000fe40000000f00 */
[----:B------:R-:W-:Y:S02]  /*5f20*/  ISETP.NE.AND P1, PT, R0, RZ, PT ;  /* 0x000000ff0000720c */ /* 0x000fe40003f25270 */
[----:B0-----:R-:W-:Y:S02]  /*5f30*/  LEA R22, R15, R14, 0x18 ;  /* 0x0000000e0f167211 */ /* 0x001fe400078ec0ff */
[----:B------:R-:W-:-:S09]  /*5f40*/  SHF.L.U32 R14, R5, 0x1f, RZ ;  /* 0x0000001f050e7819 */ /* 0x000fd200000006ff */
[----:B------:R-:W0:Y:S01]  /*5f50*/  @!P1 LDC R15, c[0x0][0x500] ;  /* 0x00014000ff0f9b82 */ /* 0x000e220000000800 */
[----:B------:R-:W-:-:S04]  /*5f60*/  IMAD R23, R7, 0x8, R22 ;  /* 0x0000000807177824 */ /* 0x000fc800078e0216 */
[----:B------:R-:W1:Y:S02]  /*5f70*/  SYNCS.PHASECHK.TRANS64.TRYWAIT P0, [R23+URZ+0x20], R14 ;  /* 0x0000200e170075a7 */ /* 0x000e64000800017f */
[----:B-1----:R-:W-:Y:S05]  /*5f80*/  @!P0 BRA `(.L_x_60) ;  /* 0x0000000c00788947 */ /* 0x002fea0003800000 */
.L_x_79:
[----:B-1----:R-:W-:Y:S01]  /*5f90*/  PRMT R14, R19, 0x9910, RZ ;  /* 0x00009910130e7816 */ /* 0x002fe200000000ff */
[----:B0-----:R0:W-:Y:S03]  /*5fa0*/  @!P1 SYNCS.ARRIVE.TRANS64 RZ, [R23+URZ], R15 ;  /* 0x0000000f17ff99a7 */ /* 0x0011e6000800003f */
[----:B------:R-:W-:-:S13]  /*5fb0*/  ISETP.NE.AND P0, PT, R14, 0x2, PT ;  /* 0x000000020e00780c */ /* 0x000fda0003f05270 */
[----:B0-----:R-:W-:Y:S05]  /*5fc0*/  @P0 BRA `(.L_x_61) ;  /* 0x0000000000040947 */ /* 0x001fea0003800000 */
[----:B------:R-:W-:Y:S01]  /*5fd0*/  BPT.TRAP 0x1 ;  /* 0x000000040000795c */ /* 0x000fe20000300000 */
.L_x_61:
[----:B------:R-:W-:Y:S01]  /*5fe0*/  IMAD R14, R7, 0xc000, R22 ;  /* 0x0000c000070e7824 */ /* 0x000fe200078e0216 */
[----:B------:R-:W-:Y:S01]  /*5ff0*/  R2UR UR13, R22 ;  /* 0x00000000160d72ca */ /* 0x000fe200000e0000 */
[----:B------:R-:W-:Y:S01]  /*6000*/  VIADD R4, R4, 0xffffffff ;  /* 0xffffffff04047836 */ /* 0x000fe20000000000 */
[----:B------:R-:W-:Y:S01]  /*6010*/  R2UR UR9, R23 ;  /* 0x00000000170972ca */ /* 0x000fe200000e0000 */
[----:B------:R-:W-:Y:S01]  /*6020*/  UIADD3 UR4, UP0, UR20, 0xf0, URZ ;  /* 0x000000f014047890 */ /* 0x000fe2000ff1e03f */
[----:B------:R-:W-:Y:S01]  /*6030*/  R2UR UR5, R14 ;  /* 0x000000000e0572ca */ /* 0x000fe200000e0000 */
[----:B------:R-:W-:Y:S01]  /*6040*/  IMAD R14, R7, 0x1000, R12 ;  /* 0x00001000070e7824 */ /* 0x000fe200078e020c */
[----:B------:R-:W-:Y:S01]  /*6050*/  R2UR UR11, R21 ;  /* 0x00000000150b72ca */ /* 0x000fe200000e0000 */
[----:B------:R-:W-:Y:S01]  /*6060*/  UIADD3 UR22, UP1, UR20, 0x1f0, URZ ;  /* 0x000001f014167890 */ /* 0x000fe2000ff3e03f */
[----:B------:R-:W-:Y:S01]  /*6070*/  R2UR UR10, R24 ;  /* 0x00000000180a72ca */ /* 0x000fe200000e0000 */
[----:B------:R-:W-:Y:S01]  /*6080*/  VIADD R7, R7, 0x1 ;  /* 0x0000000107077836 */ /* 0x000fe20000000000 */
[----:B------:R-:W-:Y:S01]  /*6090*/  R2UR UR8, R14 ;  /* 0x000000000e0872ca */ /* 0x000fe200000e0000 */
[----:B------:R-:W-:Y:S01]  /*60a0*/  UIADD3.X UR23, URZ, UR21, URZ, UP1, !UPT ;  /* 0x000000153f177290 */ /* 0x000fe20008ffe43f */
[----:B------:R-:W-:Y:S01]  /*60b0*/  R2UR UR12, R6 ;  /* 0x00000000060c72ca */ /* 0x000fe200000e0000 */
[----:B------:R-:W-:Y:S01]  /*60c0*/  UMOV UR6, 0x0 ;  /* 0x0000000000067882 */ /* 0x000fe20000000000 */
[----:B------:R-:W-:Y:S01]  /*60d0*/  R2UR UR18, R20 ;  /* 0x00000000141272ca */ /* 0x000fe200000e0000 */
[----:B------:R-:W-:Y:S01]  /*60e0*/  UMOV UR7, 0x10000000 ;  /* 0x1000000000077882 */ /* 0x000fe20000000000 */
[----:B------:R-:W-:Y:S01]  /*60f0*/  ISETP.GT.AND P1, PT, R4, 0x1, PT ;  /* 0x000000010400780c */ /* 0x000fe20003f24270 */
[----:B------:R-:W-:Y:S01]  /*6100*/  UIADD3 UR14, UR5, 0x100, URZ ;  /* 0x00000100050e7890 */ /* 0x000fe2000fffe03f */
[C---:B------:R-:W-:Y:S01]  /*6110*/  ISETP.NE.AND P0, PT, R7.reuse, 0x4, PT ;  /* 0x000000040700780c */ /* 0x040fe20003f05270 */
[----:B------:R-:W-:Y:S01]  /*6120*/  UIADD3.X UR5, URZ, UR21, URZ, UP0, !UPT ;  /* 0x000000153f057290 */ /* 0x000fe200087fe43f */
[----:B------:R-:W-:Y:S01]  /*6130*/  VIADD R24, R24, 0x80 ;  /* 0x0000008018187836 */ /* 0x000fe20000000000 */
[----:B------:R-:W-:Y:S01]  /*6140*/  UMOV UR19, 0x30000 ;  /* 0x0003000000137882 */ /* 0x000fe20000000000 */
[----:B------:R-:W-:Y:S01]  /*6150*/  SEL R14, RZ, 0x1, P0 ;  /* 0x00000001ff0e7807 */ /* 0x000fe20000000000 */
[----:B------:R-:W-:Y:S01]  /*6160*/  UIADD3 UR13, UR13, UR8, URZ ;  /* 0x000000080d0d7290 */ /* 0x000fe2000fffe03f */
[----:B------:R-:W-:-:S02]  /*6170*/  SEL R7, R7, RZ, P0 ;  /* 0x000000ff07077207 */ /* 0x000fc40000000000 */
[----:B------:R-:W-:Y:S01]  /*6180*/  UMOV UR8, UR14 ;  /* 0x0000000e00087c82 */ /* 0x000fe20008000000 */
[----:B------:R-:W-:Y:S01]  /*6190*/  LOP3.LUT R5, R5, R14, RZ, 0x3c, !PT ;  /* 0x0000000e05057212 */ /* 0x000fe200078e3cff */
[----:B------:R0:W-:Y:S02]  /*61a0*/  UTMALDG.3D [UR8], [UR4], desc[UR6] ;  /* 0x00000608040075b4 */ /* 0x0001e40008011000 */
[----:B0-----:R-:W-:Y:S01]  /*61b0*/  UMOV UR11, UR18 ;  /* 0x00000012000b7c82 */ /* 0x001fe20008000000 */
[----:B------:R-:W-:Y:S02]  /*61c0*/  UMOV UR8, UR13 ;  /* 0x0000000d00087c82 */ /* 0x000fe40008000000 */
[----:B------:R0:W-:Y:S02]  /*61d0*/  UTMALDG.3D.MULTICAST [UR8], [UR22], UR19, desc[UR6] ;  /* 0x00000608160073b4 */ /* 0x0001e40008011813 */
[----:B0-----:R-:W-:Y:S05]  /*61e0*/  @P1 BRA `(.L_x_62) ;  /* 0xfffffffc00441947 */ /* 0x001fea000383ffff */
.L_x_59:
[----:B------:R-:W-:Y:S05]  /*61f0*/  BSYNC B1 ;  /* 0x0000000000017941 */ /* 0x000fea0003800000 */
.L_x_58:
[----:B------:R-:W-:Y:S01]  /*6200*/  LOP3.LUT P1, RZ, R10, 0xff, RZ, 0xc0, !PT ;  /* 0x000000ff0aff7812 */ /* 0x000fe2000782c0ff */
[----:B------:R-:W-:Y:S01]  /*6210*/  IMAD.IADD R8, R9, 0x1, R8 ;  /* 0x0000000109087824 */ /* 0x000fe200078e0208 */
[----:B------:R-:W-:Y:S01]  /*6220*/  IADD3 R16, P2, R16, UR48, RZ ;  /* 0x0000003010107c10 */ /* 0x000fe2000ff5e0ff */
[----:B------:R-:W-:Y:S01]  /*6230*/  ULDC.64 UR4, c[0x0][0x650] ;  /* 0x0001940000047ab9 */ /* 0x000fe20000000a00 */
[----:B------:R-:W-:Y:S01]  /*6240*/  BSSY B1, `(.L_x_63) ;  /* 0x000006d000017945 */ /* 0x000fe20003800000 */
[----:B------:R-:W-:Y:S01]  /*6250*/  IMAD.MOV.U32 R21, RZ, RZ, -0x1 ;  /* 0xffffffffff157424 */ /* 0x000fe200078e00ff */
[----:B------:R-:W-:Y:S01]  /*6260*/  SHF.R.U32.HI R4, RZ, 0x2, R8 ;  /* 0x00000002ff047819 */ /* 0x000fe20000011608 */
[----:B------:R-:W-:Y:S01]  /*6270*/  IMAD.MOV.U32 R20, RZ, RZ, -0x1 ;  /* 0xffffffffff147424 */ /* 0x000fe200078e00ff */
[----:B------:R-:W-:Y:S02]  /*6280*/  ISETP.GT.U32.AND P0, PT, R8, 0x3, PT ;  /* 0x000000030800780c */ /* 0x000fe40003f04070 */
[----:B------:R-:W-:-:S02]  /*6290*/  LOP3.LUT R4, R4, 0x1, RZ, 0xc0, !PT ;  /* 0x0000000104047812 */ /* 0x000fc400078ec0ff */
[----:B------:R-:W-:Y:S01]  /*62a0*/  ISETP.LT.U32.AND P0, PT, R9, 0x4, P0 ;  /* 0x000000040900780c */ /* 0x000fe20000701070 */
[----:B------:R-:W0:Y:S01]  /*62b0*/  @P1 S2R R6, SR_CgaCtaId ;  /* 0x0000000000061919 */ /* 0x000e220000008800 */
[----:B------:R-:W-:Y:S02]  /*62c0*/  @P1 MOV R5, 0x400 ;  /* 0x0000040000051802 */ /* 0x000fe40000000f00 */
[----:B------:R-:W-:Y:S02]  /*62d0*/  IADD3.X R17, R17, UR38, RZ, P2, !PT ;  /* 0x0000002611117c10 */ /* 0x000fe400097fe4ff */
[----:B------:R-:W-:Y:S02]  /*62e0*/  ISETP.GE.U32.AND P2, PT, R16, UR4, PT ;  /* 0x0000000410007c0c */ /* 0x000fe4000bf46070 */
[----:B------:R-:W-:Y:S02]  /*62f0*/  LOP3.LUT R8, R8, 0x3, RZ, 0xc0, !PT ;  /* 0x0000000308087812 */ /* 0x000fe400078ec0ff */
[----:B------:R-:W-:-:S02]  /*6300*/  PRMT R10, RZ, 0x7610, R10 ;  /* 0x00007610ff0a7816 */ /* 0x000fc4000000000a */
[----:B0-----:R-:W-:Y:S01]  /*6310*/  @P1 LEA R5, R6, R5, 0x18 ;  /* 0x0000000506051211 */ /* 0x001fe200078ec0ff */
[----:B------:R-:W-:-:S03]  /*6320*/  IMAD.MOV.U32 R6, RZ, RZ, -0x1 ;  /* 0xffffffffff067424 */ /* 0x000fc600078e00ff */
[----:B------:R0:W-:Y:S01]  /*6330*/  @P1 SYNCS.ARRIVE.TRANS64.A1T0 RZ, [R5+URZ+0x58], RZ ;  /* 0x000058ff05ff19a7 */ /* 0x0001e2000810003f */
[----:B------:R-:W-:Y:S02]  /*6340*/  ISETP.NE.U32.AND P1, PT, R4, 0x1, PT ;  /* 0x000000010400780c */ /* 0x000fe40003f25070 */
[----:B------:R-:W-:Y:S02]  /*6350*/  SEL R4, RZ, 0x1, !P0 ;  /* 0x00000001ff047807 */ /* 0x000fe40004000000 */
[----:B------:R-:W-:Y:S02]  /*6360*/  ISETP.GE.U32.AND.EX P0, PT, R17, UR5, PT, P2 ;  /* 0x0000000511007c0c */ /* 0x000fe4000bf06120 */
[----:B------:R-:W-:-:S04]  /*6370*/  ISETP.GT.U32.AND P1, PT, R9, 0x3, !P1 ;  /* 0x000000030900780c */ /* 0x000fc80004f24070 */
[----:B0-----:R-:W-:-:S04]  /*6380*/  SEL R5, RZ, 0x1, !P1 ;  /* 0x00000001ff057807 */ /* 0x001fc80004800000 */
[--C-:B------:R-:W-:Y:S02]  /*6390*/  LOP3.LUT R3, R5, R3, R4.reuse, 0x96, !PT ;  /* 0x0000000305037212 */ /* 0x100fe400078e9604 */
[----:B------:R-:W-:Y:S01]  /*63a0*/  PRMT R4, RZ, 0x7610, R4 ;  /* 0x00007610ff047816 */ /* 0x000fe20000000004 */
[----:B------:R-:W-:Y:S06]  /*63b0*/  @P0 BRA `(.L_x_64) ;  /* 0x0000000400540947 */ /* 0x000fec0003800000 */
[----:B------:R-:W0:Y:S01]  /*63c0*/  S2R R15, SR_CTAID.X ;  /* 0x00000000000f7919 */ /* 0x000e220000002500 */
[----:B------:R-:W-:Y:S01]  /*63d0*/  ULDC.64 UR4, c[0x0][0x628] ;  /* 0x00018a0000047ab9 */ /* 0x000fe20000000a00 */
[----:B------:R-:W-:Y:S01]  /*63e0*/  ULDC UR7, c[0x0][0x630] ;  /* 0x00018c0000077ab9 */ /* 0x000fe20000000800 */
[----:B------:R-:W-:Y:S01]  /*63f0*/  ISETP.NE.U32.AND P0, PT, RZ, UR4, PT ;  /* 0x00000004ff007c0c */ /* 0x000fe2000bf05070 */
[----:B------:R-:W1:Y:S01]  /*6400*/  S2R R20, SR_CTAID.Y ;  /* 0x0000000000147919 */ /* 0x000e620000002600 */
[----:B------:R-:W-:Y:S01]  /*6410*/  ULDC UR8, c[0x0][0x150] ;  /* 0x0000540000087ab9 */ /* 0x000fe20000000800 */
[----:B------:R-:W-:Y:S01]  /*6420*/  IMAD.MOV.U32 R4, RZ, RZ, R16 ;  /* 0x000000ffff047224 */ /* 0x000fe200078e0010 */
[----:B------:R-:W-:Y:S01]  /*6430*/  ISETP.NE.AND.EX P0, PT, RZ, UR5, PT, P0 ;  /* 0x00000005ff007c0c */ /* 0x000fe2000bf05300 */
[----:B------:R-:W-:Y:S01]  /*6440*/  IMAD.MOV.U32 R5, RZ, RZ, R17 ;  /* 0x000000ffff057224 */ /* 0x000fe200078e0011 */
[----:B0-----:R-:W-:-:S11]  /*6450*/  I2FP.F32.U32 R22, R15 ;  /* 0x0000000f00167245 */ /* 0x001fd60000201000 */
[----:B------:R-:W-:Y:S05]  /*6460*/  @!P0 BRA `(.L_x_65) ;  /* 0x0000000000288947 */ /* 0x000fea0003800000 */
[----:B------:R-:W-:Y:S02]  /*6470*/  ULDC UR6, c[0x0][0x634] ;  /* 0x00018d0000067ab9 */ /* 0x000fe40000000800 */
[----:B------:R-:W-:-:S05]  /*6480*/  IADD3 R5, P0, R16, UR6, RZ ;  /* 0x0000000610057c10 */ /* 0x000fca000ff1e0ff */
[----:B------:R-:W-:-:S04]  /*6490*/  IMAD.X R21, RZ, RZ, R17, P0 ;  /* 0x000000ffff157224 */ /* 0x000fc800000e0611 */
[----:B------:R-:W-:-:S04]  /*64a0*/  IMAD.WIDE.U32 R6, R21, UR4, RZ ;  /* 0x0000000415067c25 */ /* 0x000fc8000f8e00ff */
[----:B------:R-:W-:-:S04]  /*64b0*/  IMAD.WIDE.U32 R6, P0, R5, UR5, R6 ;  /* 0x0000000505067c25 */ /* 0x000fc8000f800006 */
[----:B------:R-:W-:-:S04]  /*64c0*/  IMAD.WIDE.U32 R4, R5, UR4, RZ ;  /* 0x0000000405047c25 */ /* 0x000fc8000f8e00ff */
[----:B------:R-:W-:Y:S01]  /*64d0*/  IMAD.MOV.U32 R4, RZ, RZ, R7 ;  /* 0x000000ffff047224 */ /* 0x000fe200078e0007 */
[----:B------:R-:W-:Y:S01]  /*64e0*/  IADD3 RZ, P1, R5, R6, RZ ;  /* 0x0000000605ff7210 */ /* 0x000fe20007f3e0ff */
[----:B------:R-:W-:-:S04]  /*64f0*/  IMAD.X R5, RZ, RZ, RZ, P0 ;  /* 0x000000ffff057224 */ /* 0x000fc800000e06ff */
[----:B------:R-:W-:-:S08]  /*6500*/  IMAD.WIDE.U32.X R4, R21, UR5, R4, P1 ;  /* 0x0000000515047c25 */ /* 0x000fd000088e0404 */
.L_x_65:
[--C-:B------:R-:W-:Y:S01]  /*6510*/  SHF.R.U64 R14, R4, UR7, R5.reuse ;  /* 0x00000007040e7c19 */ /* 0x100fe20008001205 */
[----:B------:R-:W-:Y:S01]  /*6520*/  FMUL R22, R22, UR8 ;  /* 0x0000000816167c20 */ /* 0x000fe20008400000 */
[----:B------:R-:W-:Y:S01]  /*6530*/  SHF.R.U32.HI R4, RZ, UR7, R5 ;  /* 0x00000007ff047c19 */ /* 0x000fe20008011605 */
[----:B------:R-:W0:Y:S01]  /*6540*/  LDC R6, c[0x0][0x144] ;  /* 0x00005100ff067b82 */ /* 0x000e220000000800 */
[----:B------:R-:W-:Y:S01]  /*6550*/  IADD3 R5, P0, RZ, -R14, RZ ;  /* 0x8000000eff057210 */ /* 0x000fe20007f1e0ff */
[----:B------:R-:W-:Y:S01]  /*6560*/  ULDC UR6, c[0x0][0x154] ;  /* 0x0000550000067ab9 */ /* 0x000fe20000000800 */
[----:B-1----:R-:W-:Y:S01]  /*6570*/  I2FP.F32.U32 R7, R20 ;  /* 0x0000001400077245 */ /* 0x002fe20000201000 */
[----:B------:R-:W1:Y:S01]  /*6580*/  F2I.U32.TRUNC.NTZ R22, R22 ;  /* 0x0000001600167305 */ /* 0x000e62000020f000 */
[----:B------:R-:W-:Y:S01]  /*6590*/  ULDC.64 UR4, c[0x0][0x620] ;  /* 0x0001880000047ab9 */ /* 0x000fe20000000a00 */
[----:B------:R-:W-:Y:S01]  /*65a0*/  IMAD.X R4, RZ, RZ, ~R4, P0 ;  /* 0x000000ffff047224 */ /* 0x000fe200000e0e04 */
[----:B------:R-:W-:Y:S01]  /*65b0*/  ISETP.NE.AND P2, PT, R2, 0x1, PT ;  /* 0x000000010200780c */ /* 0x000fe20003f45270 */
[----:B------:R-:W-:Y:S01]  /*65c0*/  FMUL R23, R7, UR6 ;  /* 0x0000000607177c20 */ /* 0x000fe20008400000 */
[----:B------:R-:W2:Y:S01]  /*65d0*/  LDC R25, c[0x0][0x148] ;  /* 0x00005200ff197b82 */ /* 0x000ea20000000800 */
[----:B------:R-:W-:Y:S01]  /*65e0*/  IMAD R4, R4, UR4, RZ ;  /* 0x0000000404047c24 */ /* 0x000fe2000f8e02ff */
[----:B------:R-:W-:-:S02]  /*65f0*/  ULDC.64 UR6, c[0x0][0x640] ;  /* 0x0001900000067ab9 */ /* 0x000fc40000000a00 */
[----:B------:R-:W-:Y:S01]  /*6600*/  ISETP.NE.U32.AND P0, PT, RZ, UR6, PT ;  /* 0x00000006ff007c0c */ /* 0x000fe2000bf05070 */
[----:B------:R-:W3:Y:S01]  /*6610*/  F2I.U32.TRUNC.NTZ R23, R23 ;  /* 0x0000001700177305 */ /* 0x000ee2000020f000 */
[C---:B------:R-:W-:Y:S02]  /*6620*/  IMAD R7, R5.reuse, UR5, R4 ;  /* 0x0000000505077c24 */ /* 0x040fe4000f8e0204 */
[----:B------:R-:W-:Y:S01]  /*6630*/  IMAD.WIDE.U32 R4, R5, UR4, R16 ;  /* 0x0000000405047c25 */ /* 0x000fe2000f8e0010 */
[----:B------:R-:W-:Y:S01]  /*6640*/  ULDC UR4, c[0x0][0x618] ;  /* 0x0001860000047ab9 */ /* 0x000fe20000000800 */
[----:B------:R-:W-:Y:S02]  /*6650*/  ISETP.NE.AND.EX P0, PT, RZ, UR7, PT, P0 ;  /* 0x00000007ff007c0c */ /* 0x000fe4000bf05300 */
[----:B------:R-:W-:Y:S02]  /*6660*/  IMAD.IADD R5, R5, 0x1, R7 ;  /* 0x0000000105057824 */ /* 0x000fe400078e0207 */
[----:B-1----:R-:W-:-:S03]  /*6670*/  IMAD.MOV R22, RZ, RZ, -R22 ;  /* 0x000000ffff167224 */ /* 0x002fc600078e0a16 */
[----:B------:R-:W-:Y:S01]  /*6680*/  SHF.R.U64 R21, R4, UR4, R5 ;  /* 0x0000000404157c19 */ /* 0x000fe20008001205 */
[----:B0-----:R-:W-:Y:S01]  /*6690*/  IMAD R15, R6, R22, R15 ;  /* 0x00000016060f7224 */ /* 0x001fe200078e020f */
[----:B------:R-:W-:Y:S01]  /*66a0*/  SHF.R.U32.HI R4, RZ, UR4, R5 ;  /* 0x00000004ff047c19 */ /* 0x000fe20008011605 */
[----:B------:R-:W-:Y:S01]  /*66b0*/  ULDC UR4, c[0x0][0x608] ;  /* 0x0001820000047ab9 */ /* 0x000fe20000000800 */
[----:B---3--:R-:W-:Y:S02]  /*66c0*/  IMAD.MOV R6, RZ, RZ, -R23 ;  /* 0x000000ffff067224 */ /* 0x008fe400078e0a17 */
[--C-:B------:R-:W-:Y:S02]  /*66d0*/  SHF.R.U64 R22, R21, UR4, R4.reuse ;  /* 0x0000000415167c19 */ /* 0x100fe40008001204 */
[----:B------:R-:W-:Y:S01]  /*66e0*/  SHF.R.U32.HI R5, RZ, UR4, R4 ;  /* 0x00000004ff057c19 */ /* 0x000fe20008011604 */
[----:B------:R-:W-:Y:S01]  /*66f0*/  ULDC UR4, c[0x0][0x658] ;  /* 0x0001960000047ab9 */ /* 0x000fe20000000800 */
[----:B--2---:R-:W-:-:S02]  /*6700*/  @P2 IMAD R15, R25, R6, R20 ;  /* 0x00000006190f2224 */ /* 0x004fc400078e0214 */
[--C-:B------:R-:W-:Y:S02]  /*6710*/  SHF.R.U64 R20, R22, UR4, R5.reuse ;  /* 0x0000000416147c19 */ /* 0x100fe40008001205 */
[----:B------:R-:W-:-:S03]  /*6720*/  SHF.R.U32.HI R23, RZ, UR4, R5 ;  /* 0x00000004ff177c19 */ /* 0x000fc60008011605 */
[----:B------:R-:W-:Y:S02]  /*6730*/  IMAD.MOV.U32 R6, RZ, RZ, R20 ;  /* 0x000000ffff067224 */ /* 0x000fe400078e0014 */
[----:B------:R-:W-:Y:S01]  /*6740*/  IMAD.MOV.U32 R5, RZ, RZ, R23 ;  /* 0x000000ffff057224 */ /* 0x000fe200078e0017 */
[----:B------:R-:W-:Y:S06]  /*6750*/  @!P0 BRA `(.L_x_66) ;  /* 0x00000000002c8947 */ /* 0x000fec0003800000 */
        /* <DEDUP_REMOVED lines=9> */
[----:B------:R-:W-:-:S04]  /*67f0*/  IMAD.WIDE.U32.X R4, R23, UR7, R4, P1 ;  /* 0x0000000717047c25 */ /* 0x000fc800088e0404 */
[----:B------:R-:W-:-:S07]  /*6800*/  IMAD.MOV.U32 R6, RZ, RZ, R4 ;  /* 0x000000ffff067224 */ /* 0x000fce00078e0004 */
.L_x_66:
[----:B------:R-:W-:Y:S01]  /*6810*/  ULDC UR4, c[0x0][0x648] ;  /* 0x0001920000047ab9 */ /* 0x000fe20000000800 */
[----:B------:R-:W-:Y:S01]  /*6820*/  LOP3.LUT R4, R22, UR16, RZ, 0xc0, !PT ;  /* 0x0000001016047c12 */ /* 0x000fe2000f8ec0ff */
[----:B------:R-:W-:Y:S01]  /*6830*/  ULDC UR5, c[0x0][0x610] ;  /* 0x0001840000057ab9 */ /* 0x000fe20000000800 */
[----:B------:R-:W-:Y:S01]  /*6840*/  SHF.R.U64 R5, R6, UR4, R5 ;  /* 0x0000000406057c19 */ /* 0x000fe20008001205 */
[----:B------:R-:W-:Y:S01]  /*6850*/  ULDC UR4, c[0x0][0x638] ;  /* 0x00018e0000047ab9 */ /* 0x000fe20000000800 */
[----:B------:R-:W-:-:S03]  /*6860*/  LOP3.LUT R21, R21, UR15, RZ, 0xc0, !PT ;  /* 0x0000000f15157c12 */ /* 0x000fc6000f8ec0ff */
[----:B------:R-:W-:Y:S02]  /*6870*/  IMAD.MOV R7, RZ, RZ, -R5 ;  /* 0x000000ffff077224 */ /* 0x000fe400078e0a05 */
[----:B------:R-:W-:Y:S02]  /*6880*/  IMAD R4, R5, UR17, R4 ;  /* 0x0000001105047c24 */ /* 0x000fe4000f8e0204 */
[----:B------:R-:W-:Y:S01]  /*6890*/  IMAD R20, R7, UR4, R20 ;  /* 0x0000000407147c24 */ /* 0x000fe2000f8e0214 */
[----:B------:R-:W-:Y:S01]  /*68a0*/  ULDC UR4, c[0x0][0x600] ;  /* 0x0001800000047ab9 */ /* 0x000fe20000000800 */
[----:B------:R-:W-:Y:S02]  /*68b0*/  IMAD R15, R4, UR5, R15 ;  /* 0x00000005040f7c24 */ /* 0x000fe4000f8e020f */
[----:B------:R-:W-:Y:S02]  /*68c0*/  IMAD R6, R20, UR4, R21 ;  /* 0x0000000414067c24 */ /* 0x000fe4000f8e0215 */
[----:B------:R-:W-:-:S03]  /*68d0*/  IMAD.MOV.U32 R4, RZ, RZ, 0x1 ;  /* 0x00000001ff047424 */ /* 0x000fc600078e00ff */
[----:B------:R-:W-:Y:S02]  /*68e0*/  SEL R20, R6, R15, !P2 ;  /* 0x0000000f06147207 */ /* 0x000fe40005000000 */
[----:B------:R-:W-:Y:S01]  /*68f0*/  SEL R21, R15, R6, !P2 ;  /* 0x000000060f157207 */ /* 0x000fe20005000000 */
[----:B------:R-:W-:-:S07]  /*6900*/  IMAD.MOV.U32 R6, RZ, RZ, R14 ;  /* 0x000000ffff067224 */ /* 0x000fce00078e000e */
.L_x_64:
[----:B------:R-:W-:Y:S05]  /*6910*/  BSYNC B1 ;  /* 0x0000000000017941 */ /* 0x000fea0003800000 */
.L_x_63:
[----:B------:R-:W-:-:S13]  /*6920*/  LOP3.LUT P0, RZ, R4, 0xff, RZ, 0xc0, !PT ;  /* 0x000000ff04ff7812 */ /* 0x000fda000780c0ff */
[----:B------:R-:W-:Y:S05]  /*6930*/  @P0 BRA `(.L_x_67) ;  /* 0xfffffff4003c0947 */ /* 0x000fea000383ffff */
[----:B------:R-:W-:Y:S05]  /*6940*/  BSYNC B0 ;  /* 0x0000000000007941 */ /* 0x000fea0003800000 */
.L_x_56:
[----:B------:R-:W-:-:S03]  /*6950*/  UMOV UR4, 0xffffffff ;  /* 0xffffffff00047882 */ /* 0x000fc60000000000 */
[----:B------:R-:W-:Y:S05]  /*6960*/  BRA.DIV UR4, `(.L_x_68) ;  /* 0x0000000604147947 */ /* 0x000fea000b800000 */
[----:B------:R-:W-:-:S13]  /*6970*/  ELECT P6, URZ, PT ;  /* 0x00000000003f782f */ /* 0x000fda00038c0000 */
.L_x_82:
[----:B------:R-:W-:Y:S04]  /*6980*/  BSSY B0, `(.L_x_69) ;  /* 0x000002b000007945 */ /* 0x000fe80003800000 */
[----:B------:R-:W-:Y:S05]  /*6990*/  @!P6 BRA `(.L_x_70) ;  /* 0x0000000000a4e947 */ /* 0x000fea0003800000 */
[----:B------:R-:W-:-:S04]  /*69a0*/  LOP3.LUT R18, R18, 0x2, RZ, 0xfc, !PT ;  /* 0x0000000212127812 */ /* 0x000fc800078efcff */
[----:B------:R-:W-:-:S13]  /*69b0*/  ISETP.NE.AND P0, PT, R18, 0x3, PT ;  /* 0x000000031200780c */ /* 0x000fda0003f05270 */
[----:B------:R-:W-:Y:S05]  /*69c0*/  @!P0 BRA `(.L_x_71) ;  /* 0x0000000000048947 */ /* 0x000fea0003800000 */
[----:B------:R-:W-:Y:S01]  /*69d0*/  BPT.TRAP 0x1 ;  /* 0x000000040000795c */ /* 0x000fe20000300000 */
.L_x_71:
[----:B------:R-:W0:Y:S01]  /*69e0*/  S2R R5, SR_CgaCtaId ;  /* 0x0000000000057919 */ /* 0x000e220000008800 */
[----:B------:R-:W-:Y:S02]  /*69f0*/  MOV R0, 0x400 ;  /* 0x0000040000007802 */ /* 0x000fe40000000f00 */
[----:B------:R-:W-:Y:S02]  /*6a00*/  SHF.L.U32 R2, R3, 0x1f, RZ ;  /* 0x0000001f03027819 */ /* 0x000fe400000006ff */
[----:B0-----:R-:W-:-:S05]  /*6a10*/  LEA R5, R5, R0, 0x18 ;  /* 0x0000000005057211 */ /* 0x001fca00078ec0ff */
[----:B------:R-:W-:-:S04]  /*6a20*/  VIADD R5, R5, 0x20 ;  /* 0x0000002005057836 */ /* 0x000fc80000000000 */
[C---:B------:R-:W-:Y:S02]  /*6a30*/  IMAD R7, R8.reuse, 0x8, R5 ;  /* 0x0000000808077824 */ /* 0x040fe400078e0205 */
[----:B------:R-:W-:Y:S02]  /*6a40*/  VIADD R8, R8, 0x1 ;  /* 0x0000000108087836 */ /* 0x000fe40000000000 */
[----:B------:R-:W0:Y:S03]  /*6a50*/  SYNCS.PHASECHK.TRANS64.TRYWAIT P0, [R7+URZ], R2 ;  /* 0x00000002070075a7 */ /* 0x000e26000800017f */
[----:B------:R-:W-:-:S04]  /*6a60*/  ISETP.NE.AND P1, PT, R8, 0x4, PT ;  /* 0x000000040800780c */ /* 0x000fc80003f25270 */
[----:B------:R-:W-:Y:S02]  /*6a70*/  SEL R0, RZ, 0x1, P1 ;  /* 0x00000001ff007807 */ /* 0x000fe40000800000 */
[----:B------:R-:W-:Y:S02]  /*6a80*/  SEL R8, R8, RZ, P1 ;  /* 0x000000ff08087207 */ /* 0x000fe40000800000 */
[----:B------:R-:W-:-:S03]  /*6a90*/  LOP3.LUT R9, R3, R0, RZ, 0x3c, !PT ;  /* 0x0000000003097212 */ /* 0x000fc600078e3cff */
[----:B------:R-:W-:Y:S01]  /*6aa0*/  IMAD R6, R8, 0x8, R5 ;  /* 0x0000000808067824 */ /* 0x000fe200078e0205 */
[----:B------:R-:W-:Y:S01]  /*6ab0*/  SHF.L.U32 R3, R9, 0x1f, RZ ;  /* 0x0000001f09037819 */ /* 0x000fe200000006ff */
[----:B0-----:R-:W-:Y:S06]  /*6ac0*/  @!P0 BRA `(.L_x_72) ;  /* 0x0000000000dc8947 */ /* 0x001fec0003800000 */
.L_x_83:
[----:B------:R-:W1:Y:S01]  /*6ad0*/  SYNCS.PHASECHK.TRANS64.TRYWAIT P0, [R6+URZ], R3 ;  /* 0x00000003060075a7 */ /* 0x000e62000800017f */
[----:B------:R-:W-:-:S05]  /*6ae0*/  VIADD R0, R8, 0x1 ;  /* 0x0000000108007836 */ /* 0x000fca0000000000 */
[----:B------:R-:W-:-:S04]  /*6af0*/  ISETP.NE.AND P1, PT, R0, 0x4, PT ;  /* 0x000000040000780c */ /* 0x000fc80003f25270 */
[----:B0-----:R-:W-:Y:S02]  /*6b00*/  SEL R2, RZ, 0x1, P1 ;  /* 0x00000001ff027807 */ /* 0x001fe40000800000 */
[----:B------:R-:W-:Y:S02]  /*6b10*/  SEL R0, R0, RZ, P1 ;  /* 0x000000ff00007207 */ /* 0x000fe40000800000 */
[----:B------:R-:W-:-:S03]  /*6b20*/  LOP3.LUT R9, R9, R2, RZ, 0x3c, !PT ;  /* 0x0000000209097212 */ /* 0x000fc600078e3cff */
[----:B------:R-:W-:Y:S01]  /*6b30*/  IMAD R7, R0, 0x8, R5 ;  /* 0x0000000800077824 */ /* 0x000fe200078e0205 */
[----:B------:R-:W-:Y:S01]  /*6b40*/  SHF.L.U32 R4, R9, 0x1f, RZ ;  /* 0x0000001f09047819 */ /* 0x000fe200000006ff */
[----:B-1----:R-:W-:Y:S06]  /*6b50*/  @!P0 BRA `(.L_x_73) ;  /* 0x0000000000cc8947 */ /* 0x002fec0003800000 */
.L_x_84:
[----:B------:R-:W1:Y:S01]  /*6b60*/  SYNCS.PHASECHK.TRANS64.TRYWAIT P0, [R7+URZ], R4 ;  /* 0x00000004070075a7 */ /* 0x000e62000800017f */
[----:B------:R-:W-:-:S05]  /*6b70*/  VIADD R0, R0, 0x1 ;  /* 0x0000000100007836 */ /* 0x000fca0000000000 */
[----:B------:R-:W-:-:S04]  /*6b80*/  ISETP.NE.AND P1, PT, R0, 0x4, PT ;  /* 0x000000040000780c */ /* 0x000fc80003f25270 */
[----:B------:R-:W-:Y:S02]  /*6b90*/  SEL R2, RZ, 0x1, P1 ;  /* 0x00000001ff027807 */ /* 0x000fe40000800000 */
[----:B------:R-:W-:Y:S02]  /*6ba0*/  SEL R0, R0, RZ, P1 ;  /* 0x000000ff00007207 */ /* 0x000fe40000800000 */
[----:B------:R-:W-:Y:S01]  /*6bb0*/  LOP3.LUT R2, R9, R2, RZ, 0x3c, !PT ;  /* 0x0000000209027212 */ /* 0x000fe200078e3cff */
[----:B-1----:R-:W-:Y:S06]  /*6bc0*/  @!P0 BRA `(.L_x_74) ;  /* 0x0000000000c48947 */ /* 0x002fec0003800000 */
.L_x_85:
[----:B------:R-:W-:Y:S01]  /*6bd0*/  IMAD R5, R0, 0x8, R5 ;  /* 0x0000000800057824 */ /* 0x000fe200078e0205 */
[----:B------:R-:W-:-:S07]  /*6be0*/  SHF.L.U32 R0, R2, 0x1f, RZ ;  /* 0x0000001f02007819 */ /* 0x000fce00000006ff */
.L_x_75:
[----:B--2---:R2:W3:Y:S02]  /*6bf0*/  SYNCS.PHASECHK.TRANS64.TRYWAIT P0, [R5+URZ], R0 ;  /* 0x00000000050075a7 */ /* 0x0044e4000800017f */
[----:B---3--:R-:W-:Y:S05]  /*6c00*/  @!P0 NANOSLEEP.SYNCS 0x989680 ;  /* 0x009896800000895d */ /* 0x008fea0003900000 */
[----:B------:R-:W3:Y:S02]  /*6c10*/  @!P0 SYNCS.PHASECHK.TRANS64 P0, [R5+URZ], R0 ;  /* 0x00000000050085a7 */ /* 0x000ee4000800007f */
[----:B---3--:R-:W-:Y:S05]  /*6c20*/  @!P0 BRA `(.L_x_75) ;  /* 0xfffffffc00f08947 */ /* 0x008fea000383ffff */
.L_x_70:
[----:B------:R-:W-:Y:S05]  /*6c30*/  BSYNC B0 ;  /* 0x0000000000007941 */ /* 0x000fea0003800000 */
.L_x_69:
[----:B------:R-:W-:Y:S05]  /*6c40*/  EXIT ;  /* 0x000000000000794d */ /* 0x000fea0003800000 */
.L_x_21:
[----:B-1----:R1:W2:Y:S02]  /*6c50*/  SYNCS.PHASECHK.TRANS64.TRYWAIT P1, [R3+URZ], R0 ;  /* 0x00000000030075a7 */ /* 0x0022a4000802017f */
[----:B--2---:R-:W-:Y:S05]  /*6c60*/  @!P1 NANOSLEEP.SYNCS 0x989680 ;  /* 0x009896800000995d */ /* 0x004fea0003900000 */
[----:B------:R-:W2:Y:S02]  /*6c70*/  @!P1 SYNCS.PHASECHK.TRANS64 P1, [R3+URZ], R0 ;  /* 0x00000000030095a7 */ /* 0x000ea4000802007f */
[----:B--2---:R-:W-:Y:S05]  /*6c80*/  @!P1 BRA `(.L_x_21) ;  /* 0xfffffffc00f09947 */ /* 0x004fea000383ffff */
[----:B------:R-:W-:Y:S05]  /*6c90*/  BRA `(.L_x_20) ;  /* 0xffffffa800cc7947 */ /* 0x000fea000383ffff */
.L_x_26:
[----:B-1----:R1:W2:Y:S02]  /*6ca0*/  SYNCS.PHASECHK.TRANS64.TRYWAIT P1, [R5+URZ], R4 ;  /* 0x00000004050075a7 */ /* 0x0022a4000802017f */
[----:B--2---:R-:W-:Y:S05]  /*6cb0*/  @!P1 NANOSLEEP.SYNCS 0x989680 ;  /* 0x009896800000995d */ /* 0x004fea0003900000 */
[----:B------:R-:W2:Y:S02]  /*6cc0*/  @!P1 SYNCS.PHASECHK.TRANS64 P1, [R5+URZ], R4 ;  /* 0x00000004050095a7 */ /* 0x000ea4000802007f */
[----:B--2---:R-:W-:Y:S05]  /*6cd0*/  @!P1 BRA `(.L_x_26) ;  /* 0xfffffffc00f09947 */ /* 0x004fea000383ffff */
[----:B------:R-:W-:Y:S05]  /*6ce0*/  BRA `(.L_x_25) ;  /* 0xffffffb000687947 */ /* 0x000fea000383ffff */
.L_x_57:
[----:B------:R-:W-:Y:S01]  /*6cf0*/  BSSY B1, `(.L_x_76) ;  /* 0x0000006000017945 */ /* 0x000fe20003800000 */
[----:B------:R-:W-:-:S07]  /*6d00*/  IMAD.MOV.U32 R15, RZ, RZ, -0x1 ;  /* 0xffffffffff0f7424 */ /* 0x000fce00078e00ff */
[----:B------:R-:W-:Y:S05]  /*6d10*/  WARPSYNC.COLLECTIVE R15, `(.L_x_77) ;  /* 0x000000000f0c7348 */ /* 0x000fea0003c00000 */
[----:B------:R-:W-:Y:S02]  /*6d20*/  ELECT P6, UR62, PT ;  /* 0x00000000003e782f */ /* 0x000fe400038c0000 */
[----:B------:R-:W-:Y:S01]  /*6d30*/  MOV R14, UR62 ;  /* 0x0000003e000e7c02 */ /* 0x000fe20008000f00 */
[----:B------:R-:W-:Y:S10]  /*6d40*/  ENDCOLLECTIVE ;  /* 0x000000000000791b */ /* 0x000ff40003800000 */
.L_x_77:
[----:B------:R-:W-:Y:S05]  /*6d50*/  BSYNC B1 ;  /* 0x0000000000017941 */ /* 0x000fea0003800000 */
.L_x_76:
[----:B------:R-:W-:Y:S05]  /*6d60*/  BRA `(.L_x_78) ;  /* 0xfffffff0003c7947 */ /* 0x000fea000383ffff */
.L_x_60:
[----:B-1----:R1:W2:Y:S02]  /*6d70*/  SYNCS.PHASECHK.TRANS64.TRYWAIT P0, [R23+URZ+0x20], R14 ;  /* 0x0000200e170075a7 */ /* 0x0022a4000800017f */
[----:B--2---:R-:W-:Y:S05]  /*6d80*/  @!P0 NANOSLEEP.SYNCS 0x989680 ;  /* 0x009896800000895d */ /* 0x004fea0003900000 */
[----:B------:R-:W2:Y:S02]  /*6d90*/  @!P0 SYNCS.PHASECHK.TRANS64 P0, [R23+URZ+0x20], R14 ;  /* 0x0000200e170085a7 */ /* 0x000ea4000800007f */
[----:B--2---:R-:W-:Y:S05]  /*6da0*/  @!P0 BRA `(.L_x_60) ;  /* 0xfffffffc00f08947 */ /* 0x004fea000383ffff */
[----:B------:R-:W-:Y:S05]  /*6db0*/  BRA `(.L_x_79) ;  /* 0xfffffff000747947 */ /* 0x000fea000383ffff */
.L_x_68:
[----:B------:R-:W-:Y:S01]  /*6dc0*/  BSSY B0, `(.L_x_80) ;  /* 0x0000006000007945 */ /* 0x000fe20003800000 */
[----:B------:R-:W-:-:S07]  /*6dd0*/  IMAD.MOV.U32 R15, RZ, RZ, -0x1 ;  /* 0xffffffffff0f7424 */ /* 0x000fce00078e00ff */
[----:B------:R-:W-:Y:S05]  /*6de0*/  WARPSYNC.COLLECTIVE R15, `(.L_x_81) ;  /* 0x000000000f0c7348 */ /* 0x000fea0003c00000 */
[----:B------:R-:W-:Y:S02]  /*6df0*/  ELECT P6, UR62, PT ;  /* 0x00000000003e782f */ /* 0x000fe400038c0000 */
[----:B------:R-:W-:Y:S01]  /*6e00*/  MOV R14, UR62 ;  /* 0x0000003e000e7c02 */ /* 0x000fe20008000f00 */
[----:B------:R-:W-:Y:S10]  /*6e10*/  ENDCOLLECTIVE ;  /* 0x000000000000791b */ /* 0x000ff40003800000 */
.L_x_81:
[----:B------:R-:W-:Y:S05]  /*6e20*/  BSYNC B0 ;  /* 0x0000000000007941 */ /* 0x000fea0003800000 */
.L_x_80:
[----:B------:R-:W-:Y:S05]  /*6e30*/  BRA `(.L_x_82) ;  /* 0xfffffff800d07947 */ /* 0x000fea000383ffff */
.L_x_72:
[----:B0-----:R0:W1:Y:S02]  /*6e40*/  SYNCS.PHASECHK.TRANS64.TRYWAIT P0, [R7+URZ], R2 ;  /* 0x00000002070075a7 */ /* 0x001064000800017f */
[----:B-1----:R-:W-:Y:S05]  /*6e50*/  @!P0 NANOSLEEP.SYNCS 0x989680 ;  /* 0x009896800000895d */ /* 0x002fea0003900000 */
[----:B------:R-:W1:Y:S02]  /*6e60*/  @!P0 SYNCS.PHASECHK.TRANS64 P0, [R7+URZ], R2 ;  /* 0x00000002070085a7 */ /* 0x000e64000800007f */
[----:B-1----:R-:W-:Y:S05]  /*6e70*/  @!P0 BRA `(.L_x_72) ;  /* 0xfffffffc00f08947 */ /* 0x002fea000383ffff */
[----:B------:R-:W-:Y:S05]  /*6e80*/  BRA `(.L_x_83) ;  /* 0xfffffffc00107947 */ /* 0x000fea000383ffff */
.L_x_73:
[----:B0-----:R0:W1:Y:S02]  /*6e90*/  SYNCS.PHASECHK.TRANS64.TRYWAIT P0, [R6+URZ], R3 ;  /* 0x00000003060075a7 */ /* 0x001064000800017f */
[----:B-1----:R-:W-:Y:S05]  /*6ea0*/  @!P0 NANOSLEEP.SYNCS 0x989680 ;  /* 0x009896800000895d */ /* 0x002fea0003900000 */
[----:B------:R-:W1:Y:S02]  /*6eb0*/  @!P0 SYNCS.PHASECHK.TRANS64 P0, [R6+URZ], R3 ;  /* 0x00000003060085a7 */ /* 0x000e64000800007f */
[----:B-1----:R-:W-:Y:S05]  /*6ec0*/  @!P0 BRA `(.L_x_73) ;  /* 0xfffffffc00f08947 */ /* 0x002fea000383ffff */
[----:B------:R-:W-:Y:S05]  /*6ed0*/  BRA `(.L_x_84) ;  /* 0xfffffffc00207947 */ /* 0x000fea000383ffff */
.L_x_74:
[----:B-1----:R1:W2:Y:S02]  /*6ee0*/  SYNCS.PHASECHK.TRANS64.TRYWAIT P0, [R7+URZ], R4 ;  /* 0x00000004070075a7 */ /* 0x0022a4000800017f */
[----:B--2---:R-:W-:Y:S05]  /*6ef0*/  @!P0 NANOSLEEP.SYNCS 0x989680 ;  /* 0x009896800000895d */ /* 0x004fea0003900000 */
[----:B------:R-:W2:Y:S02]  /*6f00*/  @!P0 SYNCS.PHASECHK.TRANS64 P0, [R7+URZ], R4 ;  /* 0x00000004070085a7 */ /* 0x000ea4000800007f */
[----:B--2---:R-:W-:Y:S05]  /*6f10*/  @!P0 BRA `(.L_x_74) ;  /* 0xfffffffc00f08947 */ /* 0x004fea000383ffff */
[----:B------:R-:W-:Y:S05]  /*6f20*/  BRA `(.L_x_85) ;  /* 0xfffffffc00287947 */ /* 0x000fea000383ffff */
.L_x_86:
[----:B------:R-:W-:-:S00]  /*6f30*/  BRA `(.L_x_86) ;  /* 0xfffffffc00fc7947 */ /* 0x000fc0000383ffff */
[----:B------:R-:W-:-:S00]  /*6f40*/  NOP ;  /* 0x0000000000007918 */ /* 0x000fc00000000000 */
        /* <DEDUP_REMOVED lines=11> */
.L_x_87:


//--------------------- .nv.global.init           --------------------------
	.section	.nv.global.init,"aw",@progbits
.nv.global.init:
	.type		$str$22,@object
	.size		$str$22,($str$23 - $str$22)
$str$22:
        /*0000*/ 	.byte	0x6b, 0x5f, 0x74, 0x69, 0x6c, 0x65, 0x5f, 0x63, 0x6f, 0x75, 0x6e, 0x74, 0x20, 0x3e, 0x3d, 0x20
        /*0010*/ 	.byte	0x31, 0x00
	.type		$str$23,@object
	.size		$str$23,(__unnamed_1 - $str$23)
$str$23:
        /*0012*/ 	.byte	0x2f, 0x74, 0x6d, 0x70, 0x2f, 0x63, 0x75, 0x74, 0x6c, 0x61, 0x73, 0x73, 0x5f, 0x73, 0x77, 0x65
        /*0022*/ 	.byte	0x65, 0x70, 0x5f, 0x73, 0x72, 0x63, 0x2f, 0x69, 0x6e, 0x63, 0x6c, 0x75, 0x64, 0x65, 0x2f, 0x63
        /*0032*/ 	.byte	0x75, 0x74, 0x6c, 0x61, 0x73, 0x73, 0x2f, 0x67, 0x65, 0x6d, 0x6d, 0x2f, 0x63, 0x6f, 0x6c, 0x6c
        /*0042*/ 	.byte	0x65, 0x63, 0x74, 0x69, 0x76, 0x65, 0x2f, 0x73, 0x6d, 0x39, 0x30, 0x5f, 0x6d, 0x6d, 0x61, 0x5f
        /*0052*/ 	.byte	0x74, 0x6d, 0x61, 0x5f, 0x67, 0x6d, 0x6d, 0x61, 0x5f, 0x73, 0x73, 0x5f, 0x77, 0x61, 0x72, 0x70
        /*0062*/ 	.byte	0x73, 0x70, 0x65, 0x63, 0x69, 0x61, 0x6c, 0x69, 0x7a, 0x65, 0x64, 0x2e, 0x68, 0x70, 0x70, 0x00
	.type		__unnamed_1,@object
	.size		__unnamed_1,(.L_0 - __unnamed_1)
__unnamed_1:
        /*0072*/ 	.byte	0x76, 0x6f, 0x69, 0x64, 0x20, 0x63, 0x75, 0x74, 0x6c, 0x61, 0x73, 0x73, 0x3a, 0x3a, 0x67, 0x65
        /* <DEDUP_REMOVED lines=172> */
        /*0b42*/ 	.byte	0x3a, 0x3a, 0x69, 0x64, 0x65, 0x6e, 0x74, 0x69, 0x74, 0x79, 0x5d, 0x00
.L_0:


//--------------------- .nv.shared._ZN7cutlass13device_kernelINS_4gemm6kernel13GemmUniversalIN4cute5tupleIJiiiiEEENS1_10collective13CollectiveMmaINS1_34MainloopSm90TmaGmmaWarpSpecializedILi4ENS5_IJNS4_1CILi2EEENSA_ILi1EEESC_EEENS1_35KernelTmaWarpSpecializedCooperativeEEENS5_IJNSA_ILi384EEENSA_ILi32EEENSA_ILi128EEEEEEaNS5_IJlSC_lEEEaSK_NS4_8TiledMMAINS4_8MMA_AtomIJNS4_4SM904GMMA26MMA_64x32x32_S32S8S8_SS_TNEEEENS4_6LayoutISD_NS5_IJSC_NSA_ILi0EEESS_EEEEENS5_IJNS4_10UnderscoreESV_SV_EEEEENS4_13SM90_TMA_LOADENS4_14ComposedLayoutINS4_7SwizzleILi3ELi4ELi3EEENS4_18smem_ptr_flag_bitsILi8EEENSR_INS5_IJNSA_ILi8EEESI_EEENS5_IJSI_SC_EEEEEEEvNS4_8identityENS4_23SM90_TMA_LOAD_MULTICASTES18_vS19_EENS_8epilogue10collective6detail29Sm90TmaWarpSpecializedAdapterINS1D_15DefaultEpilogueIaSK_SK_NS1C_6thread17LinearCombinationIaLi1EiiLNS1H_9ScaleType4KindE0ELNS_15FloatRoundStyleE2EaEENS1_15EpilogueDefaultEEEEEvvEEEEvNT_6ParamsE --------------------------
	.section	.nv.shared._ZN7cutlass13device_kernelINS_4gemm6kernel13GemmUniversalIN4cute5tupleIJiiiiEEENS1_10collective13CollectiveMmaINS1_34MainloopSm90TmaGmmaWarpSpecializedILi4ENS5_IJNS4_1CILi2EEENSA_ILi1EEESC_EEENS1_35KernelTmaWarpSpecializedCooperativeEEENS5_IJNSA_ILi384EEENSA_ILi32EEENSA_ILi128EEEEEEaNS5_IJlSC_lEEEaSK_NS4_8TiledMMAINS4_8MMA_AtomIJNS4_4SM904GMMA26MMA_64x32x32_S32S8S8_SS_TNEEEENS4_6LayoutISD_NS5_IJSC_NSA_ILi0EEESS_EEEEENS5_IJNS4_10UnderscoreESV_SV_EEEEENS4_13SM90_TMA_LOADENS4_14ComposedLayoutINS4_7SwizzleILi3ELi4ELi3EEENS4_18smem_ptr_flag_bitsILi8EEENSR_INS5_IJNSA_ILi8EEESI_EEENS5_IJSI_SC_EEEEEEEvNS4_8identityENS4_23SM90_TMA_LOAD_MULTICASTES18_vS19_EENS_8epilogue10collective6detail29Sm90TmaWarpSpecializedAdapterINS1D_15DefaultEpilogueIaSK_SK_NS1C_6thread17LinearCombinationIaLi1EiiLNS1H_9ScaleType4KindE0ELNS_15FloatRoundStyleE2EaEENS1_15EpilogueDefaultEEEEEvvEEEEvNT_6ParamsE,"aw",@nobits
	.sectionflags	@""
	.align	16
	.zero		1024


//--------------------- .nv.shared.reserved.0     --------------------------
	.section	.nv.shared.reserved.0,"aw",@nobits
	.weak		__nv_reservedSMEM_offset_0_alias
	.size		__nv_reservedSMEM_offset_0_alias, 0, 0
	.other		__nv_reservedSMEM_offset_0_alias,@"STO_CUDA_RESERVED_SHARED STV_DEFAULT"
__nv_reservedSMEM_offset_0_alias:
	.zero		0


//--------------------- .nv.global                --------------------------
	.section	.nv.global,"aw",@nobits
.nv.global:
	.type		_ZN39_INTERNAL_ba21b0e2_4_k_cu_c96843cb_64364cute1_E,@object
	.size		_ZN39_INTERNAL_ba21b0e2_4_k_cu_c96843cb_64364cute1_E,(_ZN39_INTERNAL_ba21b0e2_4_k_cu_c96843cb_64364cuda3std3__45__cpo6cbeginE - _ZN39_INTERNAL_ba21b0e2_4_k_cu_c96843cb_64364cute1_E)
_ZN39_INTERNAL_ba21b0e2_4_k_cu_c96843cb_64364cute1_E:
	.zero		1
	.type		_ZN39_INTERNAL_ba21b0e2_4_k_cu_c96843cb_64364cuda3std3__45__cpo6cbeginE,@object
	.size		_ZN39_INTERNAL_ba21b0e2_4_k_cu_c96843cb_64364cuda3std3__45__cpo6cbeginE,(_ZN39_INTERNAL_ba21b0e2_4_k_cu_c96843cb_64364cuda3std3__48in_placeE - _ZN39_INTERNAL_ba21b0e2_4_k_cu_c96843cb_64364cuda3std3__45__cpo6cbeginE)
_ZN39_INTERNAL_ba21b0e2_4_k_cu_c96843cb_64364cuda3std3__45__cpo6cbeginE:
	.zero		1
	.type		_ZN39_INTERNAL_ba21b0e2_4_k_cu_c96843cb_64364cuda3std3__48in_placeE,@object
	.size		_ZN39_INTERNAL_ba21b0e2_4_k_cu_c96843cb_64364cuda3std3__48in_placeE,(_ZN39_INTERNAL_ba21b0e2_4_k_cu_c96843cb_64364cuda3std6ranges3__45__cpo9iter_moveE - _ZN39_INTERNAL_ba21b0e2_4_k_cu_c96843cb_64364cuda3std3__48in_placeE)
_ZN39_INTERNAL_ba21b0e2_4_k_cu_c96843cb_64364cuda3std3__48in_placeE:
	.zero		1
	.type		_ZN39_INTERNAL_ba21b0e2_4_k_cu_c96843cb_64364cuda3std6ranges3__45__cpo9iter_moveE,@object
	.size		_ZN39_INTERNAL_ba21b0e2_4_k_cu_c96843cb_64364cuda3std6ranges3__45__cpo9iter_moveE,(_ZN39_INTERNAL_ba21b0e2_4_k_cu_c96843cb_64364cuda3std3__45__cpo5beginE - _ZN39_INTERNAL_ba21b0e2_4_k_cu_c96843cb_64364cuda3std6ranges3__45__cpo9iter_moveE)
_ZN39_INTERNAL_ba21b0e2_4_k_cu_c96843cb_64364cuda3std6ranges3__45__cpo9iter_moveE:
	.zero		1
	.type		_ZN39_INTERNAL_ba21b0e2_4_k_cu_c96843cb_64364cuda3std3__45__cpo5beginE,@object
	.size		_ZN39_INTERNAL_ba21b0e2_4_k_cu_c96843cb_64364cuda3std3__45__cpo5beginE,(_ZN39_INTERNAL_ba21b0e2_4_k_cu_c96843cb_64364cuda3std3__441_GLOBAL__N__ba21b0e2_4_k_cu_c96843cb_64366ignoreE - _ZN39_INTERNAL_ba21b0e2_4_k_cu_c96843cb_64364cuda3std3__45__cpo5beginE)
_ZN39_INTERNAL_ba21b0e2_4_k_cu_c96843cb_64364cuda3std3__45__cpo5beginE:
	.zero		1
	.type		_ZN39_INTERNAL_ba21b0e2_4_k_cu_c96843cb_64364cuda3std3__441_GLOBAL__N__ba21b0e2_4_k_cu_c96843cb_64366ignoreE,@object
	.size		_ZN39_INTERNAL_ba21b0e2_4_k_cu_c96843cb_64364cuda3std3__441_GLOBAL__N__ba21b0e2_4_k_cu_c96843cb_64366ignoreE,(_ZN39_INTERNAL_ba21b0e2_4_k_cu_c96843cb_64364cute7productE - _ZN39_INTERNAL_ba21b0e2_4_k_cu_c96843cb_64364cuda3std3__441_GLOBAL__N__ba21b0e2_4_k_cu_c96843cb_64366ignoreE)
_ZN39_INTERNAL_ba21b0e2_4_k_cu_c96843cb_64364cuda3std3__441_GLOBAL__N__ba21b0e2_4_k_cu_c96843cb_64366ignoreE:
	.zero		1
	.type		_ZN39_INTERNAL_ba21b0e2_4_k_cu_c96843cb_64364cute7productE,@object
	.size		_ZN39_INTERNAL_ba21b0e2_4_k_cu_c96843cb_64364cute7productE,(_ZN39_INTERNAL_ba21b0e2_4_k_cu_c96843cb_64364cuda3std3__45__cpo3endE - _ZN39_INTERNAL_ba21b0e2_4_k_cu_c96843cb_64364cute7productE)
_ZN39_INTERNAL_ba21b0e2_4_k_cu_c96843cb_64364cute7productE:
	.zero		1
	.type		_ZN39_INTERNAL_ba21b0e2_4_k_cu_c96843cb_64364cuda3std3__45__cpo3endE,@object
	.size		_ZN39_INTERNAL_ba21b0e2_4_k_cu_c96843cb_64364cuda3std3__45__cpo3endE,(_ZN39_INTERNAL_ba21b0e2_4_k_cu_c96843cb_64364cuda3std3__419piecewise_constructE - _ZN39_INTERNAL_ba21b0e2_4_k_cu_c96843cb_64364cuda3std3__45__cpo3endE)
_ZN39_INTERNAL_ba21b0e2_4_k_cu_c96843cb_64364cuda3std3__45__cpo3endE:
	.zero		1
	.type		_ZN39_INTERNAL_ba21b0e2_4_k_cu_c96843cb_64364cuda3std3__419piecewise_constructE,@object
	.size		_ZN39_INTERNAL_ba21b0e2_4_k_cu_c96843cb_64364cuda3std3__419piecewise_constructE,(_ZN39_INTERNAL_ba21b0e2_4_k_cu_c96843cb_64364cuda3std3__45__cpo4cendE - _ZN39_INTERNAL_ba21b0e2_4_k_cu_c96843cb_64364cuda3std3__419piecewise_constructE)
_ZN39_INTERNAL_ba21b0e2_4_k_cu_c96843cb_64364cuda3std3__419piecewise_constructE:
	.zero		1
	.type		_ZN39_INTERNAL_ba21b0e2_4_k_cu_c96843cb_64364cuda3std3__45__cpo4cendE,@object
	.size		_ZN39_INTERNAL_ba21b0e2_4_k_cu_c96843cb_64364cuda3std3__45__cpo4cendE,(_ZN39_INTERNAL_ba21b0e2_4_k_cu_c96843cb_64364cuda3std6ranges3__45__cpo4swapE - _ZN39_INTERNAL_ba21b0e2_4_k_cu_c96843cb_64364cuda3std3__45__cpo4cendE)
_ZN39_INTERNAL_ba21b0e2_4_k_cu_c96843cb_64364cuda3std3__45__cpo4cendE:
	.zero		1
	.type		_ZN39_INTERNAL_ba21b0e2_4_k_cu_c96843cb_64364cuda3std6ranges3__45__cpo4swapE,@object
	.size		_ZN39_INTERNAL_ba21b0e2_4_k_cu_c96843cb_64364cuda3std6ranges3__45__cpo4swapE,(.L_8 - _ZN39_INTERNAL_ba21b0e2_4_k_cu_c96843cb_64364cuda3std6ranges3__45__cpo4swapE)
_ZN39_INTERNAL_ba21b0e2_4_k_cu_c96843cb_64364cuda3std6ranges3__45__cpo4swapE:
	.zero		1
.L_8:


//--------------------- .nv.constant0._ZN7cutlass13device_kernelINS_4gemm6kernel13GemmUniversalIN4cute5tupleIJiiiiEEENS1_10collective13CollectiveMmaINS1_34MainloopSm90TmaGmmaWarpSpecializedILi4ENS5_IJNS4_1CILi2EEENSA_ILi1EEESC_EEENS1_35KernelTmaWarpSpecializedCooperativeEEENS5_IJNSA_ILi384EEENSA_ILi32EEENSA_ILi128EEEEEEaNS5_IJlSC_lEEEaSK_NS4_8TiledMMAINS4_8MMA_AtomIJNS4_4SM904GMMA26MMA_64x32x32_S32S8S8_SS_TNEEEENS4_6LayoutISD_NS5_IJSC_NSA_ILi0EEESS_EEEEENS5_IJNS4_10UnderscoreESV_SV_EEEEENS4_13SM90_TMA_LOADENS4_14ComposedLayoutINS4_7SwizzleILi3ELi4ELi3EEENS4_18smem_ptr_flag_bitsILi8EEENSR_INS5_IJNSA_ILi8EEESI_EEENS5_IJSI_SC_EEEEEEEvNS4_8identityENS4_23SM90_TMA_LOAD_MULTICASTES18_vS19_EENS_8epilogue10collective6detail29Sm90TmaWarpSpecializedAdapterINS1D_15DefaultEpilogueIaSK_SK_NS1C_6thread17LinearCombinationIaLi1EiiLNS1H_9ScaleType4KindE0ELNS_15FloatRoundStyleE2EaEENS1_15EpilogueDefaultEEEEEvvEEEEvNT_6ParamsE --------------------------
	.section	.nv.constant0._ZN7cutlass13device_kernelINS_4gemm6kernel13GemmUniversalIN4cute5tupleIJiiiiEEENS1_10collective13CollectiveMmaINS1_34MainloopSm90TmaGmmaWarpSpecializedILi4ENS5_IJNS4_1CILi2EEENSA_ILi1EEESC_EEENS1_35KernelTmaWarpSpecializedCooperativeEEENS5_IJNSA_ILi384EEENSA_ILi32EEENSA_ILi128EEEEEEaNS5_IJlSC_lEEEaSK_NS4_8TiledMMAINS4_8MMA_AtomIJNS4_4SM904GMMA26MMA_64x32x32_S32S8S8_SS_TNEEEENS4_6LayoutISD_NS5_IJSC_NSA_ILi0EEESS_EEEEENS5_IJNS4_10UnderscoreESV_SV_EEEEENS4_13SM90_TMA_LOADENS4_14ComposedLayoutINS4_7SwizzleILi3ELi4ELi3EEENS4_18smem_ptr_flag_bitsILi8EEENSR_INS5_IJNSA_ILi8EEESI_EEENS5_IJSI_SC_EEEEEEEvNS4_8identityENS4_23SM90_TMA_LOAD_MULTICASTES18_vS19_EENS_8epilogue10collective6detail29Sm90TmaWarpSpecializedAdapterINS1D_15DefaultEpilogueIaSK_SK_NS1C_6thread17LinearCombinationIaLi1EiiLNS1H_9ScaleType4KindE0ELNS_15FloatRoundStyleE2EaEENS1_15EpilogueDefaultEEEEEvvEEEEvNT_6ParamsE,"a",@progbits
	.sectionflags	@""
	.align	4
.nv.constant0._ZN7cutlass13device_kernelINS_4gemm6kernel13GemmUniversalIN4cute5tupleIJiiiiEEENS1_10collective13CollectiveMmaINS1_34MainloopSm90TmaGmmaWarpSpecializedILi4ENS5_IJNS4_1CILi2EEENSA_ILi1EEESC_EEENS1_35KernelTmaWarpSpecializedCooperativeEEENS5_IJNSA_ILi384EEENSA_ILi32EEENSA_ILi128EEEEEEaNS5_IJlSC_lEEEaSK_NS4_8TiledMMAINS4_8MMA_AtomIJNS4_4SM904GMMA26MMA_64x32x32_S32S8S8_SS_TNEEEENS4_6LayoutISD_NS5_IJSC_NSA_ILi0EEESS_EEEEENS5_IJNS4_10UnderscoreESV_SV_EEEEENS4_13SM90_TMA_LOADENS4_14ComposedLayoutINS4_7SwizzleILi3ELi4ELi3EEENS4_18smem_ptr_flag_bitsILi8EEENSR_INS5_IJNSA_ILi8EEESI_EEENS5_IJSI_SC_EEEEEEEvNS4_8identityENS4_23SM90_TMA_LOAD_MULTICASTES18_vS19_EENS_8epilogue10collective6detail29Sm90TmaWarpSpecializedAdapterINS1D_15DefaultEpilogueIaSK_SK_NS1C_6thread17LinearCombinationIaLi1EiiLNS1H_9ScaleType4KindE0ELNS_15FloatRoundStyleE2EaEENS1_15EpilogueDefaultEEEEEvvEEEEvNT_6ParamsE:
	.zero		1664


//--------------------- SYMBOLS --------------------------

	.type		.nv.reservedSmem.offset0,@object
	.size		.nv.reservedSmem.offset0,0x4
	.type		__assertfail,@function
